//
// Generated by NVIDIA NVVM Compiler
//
// Compiler Build ID: CL-36424714
// Cuda compilation tools, release 13.0, V13.0.88
// Based on NVVM 20.0.0
//

.version 9.0
.target sm_100
.address_size 64

	// .globl	_Z11convolutionPfPKfS_iii
// _ZZ11convolutionPfPKfS_iiiE4N_ds has been demoted

.visible .entry _Z11convolutionPfPKfS_iii(
	.param .u64 .ptr .align 1 _Z11convolutionPfPKfS_iii_param_0,
	.param .u64 .ptr .align 1 _Z11convolutionPfPKfS_iii_param_1,
	.param .u64 .ptr .align 1 _Z11convolutionPfPKfS_iii_param_2,
	.param .u32 _Z11convolutionPfPKfS_iii_param_3,
	.param .u32 _Z11convolutionPfPKfS_iii_param_4,
	.param .u32 _Z11convolutionPfPKfS_iii_param_5
)
{
	.reg .pred 	%p<70>;
	.reg .b16 	%rs<46>;
	.reg .b32 	%r<164>;
	.reg .b32 	%f<66>;
	.reg .b64 	%rd<52>;
	// demoted variable
	.shared .align 4 .b8 _ZZ11convolutionPfPKfS_iiiE4N_ds[36100];
	ld.param.u32 	%r31, [_Z11convolutionPfPKfS_iii_param_3];
	setp.lt.s32 	%p11, %r31, 1;
	@%p11 bra 	$L__BB0_43;
	ld.param.u32 	%r159, [_Z11convolutionPfPKfS_iii_param_5];
	ld.param.u32 	%r158, [_Z11convolutionPfPKfS_iii_param_4];
	ld.param.u32 	%r156, [_Z11convolutionPfPKfS_iii_param_3];
	mov.u32 	%r1, %tid.y;
	shl.b32 	%r35, %r1, 5;
	mov.u32 	%r36, %tid.x;
	add.s32 	%r2, %r35, %r36;
	cvt.u16.u32 	%rs1, %r2;
	mul.hi.u16 	%rs2, %rs1, -21385;
	shr.u16 	%rs3, %rs2, 6;
	cvt.u32.u16 	%r37, %rs3;
	mul.lo.s16 	%rs4, %rs3, 95;
	sub.s16 	%rs5, %rs1, %rs4;
	cvt.u32.u16 	%r38, %rs5;
	mov.u32 	%r39, %ctaid.y;
	shl.b32 	%r40, %r39, 5;
	add.s32 	%r41, %r40, %r37;
	add.s32 	%r43, %r41, -32;
	mov.u32 	%r44, %ctaid.x;
	shl.b32 	%r45, %r44, 5;
	add.s32 	%r46, %r45, -32;
	add.s32 	%r47, %r46, %r38;
	mad.lo.s32 	%r48, %r43, %r158, %r47;
	mul.lo.s32 	%r3, %r48, %r156;
	setp.gt.u32 	%p12, %r41, 31;
	setp.lt.s32 	%p13, %r43, %r159;
	and.pred  	%p14, %p12, %p13;
	setp.gt.s32 	%p15, %r47, -1;
	and.pred  	%p16, %p15, %p14;
	setp.lt.s32 	%p17, %r47, %r158;
	and.pred  	%p1, %p17, %p16;
	mul.wide.u16 	%r49, %rs3, 380;
	mov.u32 	%r50, _ZZ11convolutionPfPKfS_iiiE4N_ds;
	add.s32 	%r51, %r50, %r49;
	mul.wide.u16 	%r52, %rs5, 4;
	add.s32 	%r4, %r51, %r52;
	add.s32 	%r53, %r40, %r1;
	add.s32 	%r54, %r45, %r36;
	setp.lt.s32 	%p18, %r53, %r159;
	setp.lt.s32 	%p19, %r54, %r158;
	and.pred  	%p2, %p19, %p18;
	mad.lo.s32 	%r55, %r158, %r53, %r54;
	mul.lo.s32 	%r5, %r55, %r156;
	add.s16 	%rs6, %rs1, 1024;
	mul.hi.u16 	%rs7, %rs6, -21385;
	shr.u16 	%rs8, %rs7, 6;
	cvt.u32.u16 	%r56, %rs8;
	mul.lo.s16 	%rs9, %rs8, 95;
	sub.s16 	%rs10, %rs6, %rs9;
	cvt.u32.u16 	%r57, %rs10;
	add.s32 	%r58, %r40, %r56;
	add.s32 	%r60, %r58, -32;
	add.s32 	%r61, %r46, %r57;
	mad.lo.s32 	%r62, %r60, %r158, %r61;
	mul.lo.s32 	%r6, %r62, %r156;
	setp.gt.u32 	%p20, %r58, 31;
	setp.lt.s32 	%p21, %r60, %r159;
	and.pred  	%p22, %p20, %p21;
	setp.gt.s32 	%p23, %r61, -1;
	and.pred  	%p24, %p23, %p22;
	setp.lt.s32 	%p25, %r61, %r158;
	and.pred  	%p3, %p25, %p24;
	mul.wide.u16 	%r63, %rs8, 380;
	add.s32 	%r64, %r50, %r63;
	mul.wide.u16 	%r65, %rs10, 4;
	add.s32 	%r7, %r64, %r65;
	add.s16 	%rs11, %rs1, 2048;
	mul.hi.u16 	%rs12, %rs11, -21385;
	shr.u16 	%rs13, %rs12, 6;
	cvt.u32.u16 	%r66, %rs13;
	mul.lo.s16 	%rs14, %rs13, 95;
	sub.s16 	%rs15, %rs11, %rs14;
	cvt.u32.u16 	%r67, %rs15;
	add.s32 	%r68, %r40, %r66;
	add.s32 	%r70, %r68, -32;
	add.s32 	%r71, %r46, %r67;
	mad.lo.s32 	%r72, %r70, %r158, %r71;
	mul.lo.s32 	%r8, %r72, %r156;
	setp.gt.u32 	%p26, %r68, 31;
	setp.lt.s32 	%p27, %r70, %r159;
	and.pred  	%p28, %p26, %p27;
	setp.gt.s32 	%p29, %r71, -1;
	and.pred  	%p30, %p29, %p28;
	setp.lt.s32 	%p31, %r71, %r158;
	and.pred  	%p4, %p31, %p30;
	mul.wide.u16 	%r73, %rs13, 380;
	add.s32 	%r74, %r50, %r73;
	mul.wide.u16 	%r75, %rs15, 4;
	add.s32 	%r9, %r74, %r75;
	add.s16 	%rs16, %rs1, 3072;
	mul.hi.u16 	%rs17, %rs16, -21385;
	shr.u16 	%rs18, %rs17, 6;
	cvt.u32.u16 	%r76, %rs18;
	mul.lo.s16 	%rs19, %rs18, 95;
	sub.s16 	%rs20, %rs16, %rs19;
	cvt.u32.u16 	%r77, %rs20;
	add.s32 	%r78, %r40, %r76;
	add.s32 	%r79, %r78, -32;
	add.s32 	%r80, %r46, %r77;
	mad.lo.s32 	%r81, %r79, %r158, %r80;
	mul.lo.s32 	%r10, %r81, %r156;
	setp.lt.s32 	%p32, %r79, %r159;
	setp.gt.s32 	%p33, %r80, -1;
	setp.lt.s32 	%p34, %r80, %r158;
	and.pred  	%p35, %p32, %p34;
	and.pred  	%p5, %p35, %p33;
	mul.wide.u16 	%r82, %rs18, 380;
	add.s32 	%r83, %r50, %r82;
	mul.wide.u16 	%r84, %rs20, 4;
	add.s32 	%r11, %r83, %r84;
	add.s16 	%rs21, %rs1, 4096;
	mul.hi.u16 	%rs22, %rs21, -21385;
	shr.u16 	%rs23, %rs22, 6;
	cvt.u32.u16 	%r85, %rs23;
	mul.lo.s16 	%rs24, %rs23, 95;
	sub.s16 	%rs25, %rs21, %rs24;
	cvt.u32.u16 	%r86, %rs25;
	add.s32 	%r87, %r40, %r85;
	add.s32 	%r88, %r87, -32;
	add.s32 	%r89, %r46, %r86;
	mad.lo.s32 	%r90, %r88, %r158, %r89;
	mul.lo.s32 	%r12, %r90, %r156;
	setp.lt.s32 	%p36, %r88, %r159;
	setp.gt.s32 	%p37, %r89, -1;
	setp.lt.s32 	%p38, %r89, %r158;
	and.pred  	%p39, %p36, %p38;
	and.pred  	%p6, %p39, %p37;
	mul.wide.u16 	%r91, %rs23, 380;
	add.s32 	%r92, %r50, %r91;
	mul.wide.u16 	%r93, %rs25, 4;
	add.s32 	%r13, %r92, %r93;
	add.s16 	%rs26, %rs1, 5120;
	mul.hi.u16 	%rs27, %rs26, -21385;
	shr.u16 	%rs28, %rs27, 6;
	cvt.u32.u16 	%r94, %rs28;
	mul.lo.s16 	%rs29, %rs28, 95;
	sub.s16 	%rs30, %rs26, %rs29;
	cvt.u32.u16 	%r95, %rs30;
	add.s32 	%r96, %r40, %r94;
	add.s32 	%r97, %r96, -32;
	add.s32 	%r98, %r46, %r95;
	mad.lo.s32 	%r99, %r97, %r158, %r98;
	mul.lo.s32 	%r14, %r99, %r156;
	setp.lt.s32 	%p40, %r97, %r159;
	setp.gt.s32 	%p41, %r98, -1;
	setp.lt.s32 	%p42, %r98, %r158;
	and.pred  	%p43, %p40, %p42;
	and.pred  	%p7, %p43, %p41;
	mul.wide.u16 	%r100, %rs28, 380;
	add.s32 	%r101, %r50, %r100;
	mul.wide.u16 	%r102, %rs30, 4;
	add.s32 	%r15, %r101, %r102;
	add.s16 	%rs31, %rs1, 6144;
	mul.hi.u16 	%rs32, %rs31, -21385;
	shr.u16 	%rs33, %rs32, 6;
	cvt.u32.u16 	%r103, %rs33;
	mul.lo.s16 	%rs34, %rs33, 95;
	sub.s16 	%rs35, %rs31, %rs34;
	cvt.u32.u16 	%r104, %rs35;
	add.s32 	%r105, %r40, %r103;
	add.s32 	%r106, %r105, -32;
	add.s32 	%r107, %r46, %r104;
	mad.lo.s32 	%r108, %r106, %r158, %r107;
	mul.lo.s32 	%r16, %r108, %r156;
	setp.lt.s32 	%p44, %r106, %r159;
	setp.gt.s32 	%p45, %r107, -1;
	setp.lt.s32 	%p46, %r107, %r158;
	and.pred  	%p47, %p44, %p46;
	and.pred  	%p8, %p47, %p45;
	mul.wide.u16 	%r109, %rs33, 380;
	add.s32 	%r110, %r50, %r109;
	mul.wide.u16 	%r111, %rs35, 4;
	add.s32 	%r17, %r110, %r111;
	add.s16 	%rs36, %rs1, 7168;
	mul.hi.u16 	%rs37, %rs36, -21385;
	shr.u16 	%rs38, %rs37, 6;
	cvt.u32.u16 	%r112, %rs38;
	mul.lo.s16 	%rs39, %rs38, 95;
	sub.s16 	%rs40, %rs36, %rs39;
	cvt.u32.u16 	%r113, %rs40;
	add.s32 	%r114, %r40, %r112;
	add.s32 	%r115, %r114, -32;
	add.s32 	%r116, %r46, %r113;
	mad.lo.s32 	%r117, %r115, %r158, %r116;
	mul.lo.s32 	%r18, %r117, %r156;
	setp.lt.s32 	%p48, %r115, %r159;
	setp.gt.s32 	%p49, %r116, -1;
	setp.lt.s32 	%p50, %r116, %r158;
	and.pred  	%p51, %p48, %p50;
	and.pred  	%p9, %p51, %p49;
	mul.wide.u16 	%r118, %rs38, 380;
	add.s32 	%r119, %r50, %r118;
	mul.wide.u16 	%r120, %rs40, 4;
	add.s32 	%r19, %r119, %r120;
	add.s16 	%rs41, %rs1, 8192;
	mul.hi.u16 	%rs42, %rs41, -21385;
	shr.u16 	%rs43, %rs42, 6;
	cvt.u32.u16 	%r121, %rs43;
	mul.lo.s16 	%rs44, %rs43, 95;
	sub.s16 	%rs45, %rs41, %rs44;
	cvt.u32.u16 	%r122, %rs45;
	add.s32 	%r123, %r40, %r121;
	add.s32 	%r124, %r123, -32;
	add.s32 	%r125, %r46, %r122;
	mad.lo.s32 	%r126, %r124, %r158, %r125;
	mul.lo.s32 	%r20, %r126, %r156;
	setp.lt.s32 	%p52, %r124, %r159;
	setp.gt.s32 	%p53, %r125, -1;
	setp.lt.s32 	%p54, %r125, %r158;
	and.pred  	%p55, %p52, %p54;
	and.pred  	%p10, %p55, %p53;
	mul.wide.u16 	%r127, %rs43, 380;
	add.s32 	%r128, %r50, %r127;
	mul.wide.u16 	%r129, %rs45, 4;
	add.s32 	%r21, %r128, %r129;
	mov.b32 	%r160, 0;
	not.pred 	%p56, %p1;
	not.pred 	%p58, %p3;
	not.pred 	%p68, %p2;
$L__BB0_2:
	mov.f32 	%f63, 0f00000000;
	@%p56 bra 	$L__BB0_4;
	ld.param.u64 	%rd40, [_Z11convolutionPfPKfS_iii_param_0];
	add.s32 	%r130, %r160, %r3;
	cvta.to.global.u64 	%rd7, %rd40;
	mul.wide.s32 	%rd8, %r130, 4;
	add.s64 	%rd9, %rd7, %rd8;
	ld.global.f32 	%f63, [%rd9];
$L__BB0_4:
	setp.gt.u32 	%p57, %r2, 8000;
	st.shared.f32 	[%r4], %f63;
	@%p57 bra 	$L__BB0_8;
	@%p58 bra 	$L__BB0_7;
	ld.param.u64 	%rd41, [_Z11convolutionPfPKfS_iii_param_0];
	add.s32 	%r132, %r6, %r160;
	cvta.to.global.u64 	%rd10, %rd41;
	mul.wide.s32 	%rd11, %r132, 4;
	add.s64 	%rd12, %rd10, %rd11;
	ld.global.f32 	%f7, [%rd12];
	st.shared.f32 	[%r7], %f7;
	bra.uni 	$L__BB0_8;
$L__BB0_7:
	mov.b32 	%r131, 0;
	st.shared.u32 	[%r7], %r131;
$L__BB0_8:
	setp.gt.u32 	%p59, %r2, 6976;
	@%p59 bra 	$L__BB0_12;
	@%p4 bra 	$L__BB0_11;
	mov.b32 	%r133, 0;
	st.shared.u32 	[%r9], %r133;
	bra.uni 	$L__BB0_12;
$L__BB0_11:
	ld.param.u64 	%rd42, [_Z11convolutionPfPKfS_iii_param_0];
	add.s32 	%r134, %r8, %r160;
	cvta.to.global.u64 	%rd13, %rd42;
	mul.wide.s32 	%rd14, %r134, 4;
	add.s64 	%rd15, %rd13, %rd14;
	ld.global.f32 	%f8, [%rd15];
	st.shared.f32 	[%r9], %f8;
$L__BB0_12:
	setp.gt.u32 	%p60, %r2, 5952;
	@%p60 bra 	$L__BB0_16;
	@%p5 bra 	$L__BB0_15;
	mov.b32 	%r135, 0;
	st.shared.u32 	[%r11], %r135;
	bra.uni 	$L__BB0_16;
$L__BB0_15:
	ld.param.u64 	%rd43, [_Z11convolutionPfPKfS_iii_param_0];
	add.s32 	%r136, %r10, %r160;
	cvta.to.global.u64 	%rd16, %rd43;
	mul.wide.s32 	%rd17, %r136, 4;
	add.s64 	%rd18, %rd16, %rd17;
	ld.global.f32 	%f9, [%rd18];
	st.shared.f32 	[%r11], %f9;
$L__BB0_16:
	setp.gt.u32 	%p61, %r2, 4928;
	@%p61 bra 	$L__BB0_20;
	@%p6 bra 	$L__BB0_19;
	mov.b32 	%r137, 0;
	st.shared.u32 	[%r13], %r137;
	bra.uni 	$L__BB0_20;
$L__BB0_19:
	ld.param.u64 	%rd44, [_Z11convolutionPfPKfS_iii_param_0];
	add.s32 	%r138, %r12, %r160;
	cvta.to.global.u64 	%rd19, %rd44;
	mul.wide.s32 	%rd20, %r138, 4;
	add.s64 	%rd21, %rd19, %rd20;
	ld.global.f32 	%f10, [%rd21];
	st.shared.f32 	[%r13], %f10;
$L__BB0_20:
	setp.gt.u32 	%p62, %r2, 3904;
	@%p62 bra 	$L__BB0_24;
	@%p7 bra 	$L__BB0_23;
	mov.b32 	%r139, 0;
	st.shared.u32 	[%r15], %r139;
	bra.uni 	$L__BB0_24;
$L__BB0_23:
	ld.param.u64 	%rd45, [_Z11convolutionPfPKfS_iii_param_0];
	add.s32 	%r140, %r14, %r160;
	cvta.to.global.u64 	%rd22, %rd45;
	mul.wide.s32 	%rd23, %r140, 4;
	add.s64 	%rd24, %rd22, %rd23;
	ld.global.f32 	%f11, [%rd24];
	st.shared.f32 	[%r15], %f11;
$L__BB0_24:
	setp.gt.u32 	%p63, %r2, 2880;
	@%p63 bra 	$L__BB0_28;
	@%p8 bra 	$L__BB0_27;
	mov.b32 	%r141, 0;
	st.shared.u32 	[%r17], %r141;
	bra.uni 	$L__BB0_28;
$L__BB0_27:
	ld.param.u64 	%rd46, [_Z11convolutionPfPKfS_iii_param_0];
	add.s32 	%r142, %r16, %r160;
	cvta.to.global.u64 	%rd25, %rd46;
	mul.wide.s32 	%rd26, %r142, 4;
	add.s64 	%rd27, %rd25, %rd26;
	ld.global.f32 	%f12, [%rd27];
	st.shared.f32 	[%r17], %f12;
$L__BB0_28:
	setp.gt.u32 	%p64, %r2, 1856;
	@%p64 bra 	$L__BB0_32;
	@%p9 bra 	$L__BB0_31;
	mov.b32 	%r143, 0;
	st.shared.u32 	[%r19], %r143;
	bra.uni 	$L__BB0_32;
$L__BB0_31:
	ld.param.u64 	%rd47, [_Z11convolutionPfPKfS_iii_param_0];
	add.s32 	%r144, %r18, %r160;
	cvta.to.global.u64 	%rd28, %rd47;
	mul.wide.s32 	%rd29, %r144, 4;
	add.s64 	%rd30, %rd28, %rd29;
	ld.global.f32 	%f13, [%rd30];
	st.shared.f32 	[%r19], %f13;
$L__BB0_32:
	setp.gt.u32 	%p65, %r2, 832;
	@%p65 bra 	$L__BB0_36;
	@%p10 bra 	$L__BB0_35;
	mov.b32 	%r145, 0;
	st.shared.u32 	[%r21], %r145;
	bra.uni 	$L__BB0_36;
$L__BB0_35:
	ld.param.u64 	%rd48, [_Z11convolutionPfPKfS_iii_param_0];
	add.s32 	%r146, %r20, %r160;
	cvta.to.global.u64 	%rd31, %rd48;
	mul.wide.s32 	%rd32, %r146, 4;
	add.s64 	%rd33, %rd31, %rd32;
	ld.global.f32 	%f14, [%rd33];
	st.shared.f32 	[%r21], %f14;
$L__BB0_36:
	bar.sync 	0;
	mov.f32 	%f65, 0f00000000;
	mov.b32 	%r161, 0;
$L__BB0_37:
	ld.param.u64 	%rd49, [_Z11convolutionPfPKfS_iii_param_1];
	add.s32 	%r149, %r161, %r1;
	mov.u32 	%r150, %tid.x;
	shl.b32 	%r151, %r150, 2;
	mov.u32 	%r152, _ZZ11convolutionPfPKfS_iiiE4N_ds;
	add.s32 	%r153, %r151, %r152;
	mad.lo.s32 	%r154, %r149, 380, %r153;
	add.s32 	%r162, %r154, 32;
	mul.wide.u32 	%rd34, %r161, 256;
	cvta.to.global.u64 	%rd35, %rd49;
	add.s64 	%rd36, %rd35, %rd34;
	add.s64 	%rd51, %rd36, 32;
	mov.b32 	%r163, 0;
$L__BB0_38:
	ld.shared.f32 	%f16, [%r162+-32];
	ld.global.nc.f32 	%f17, [%rd51+-32];
	fma.rn.f32 	%f18, %f16, %f17, %f65;
	ld.shared.f32 	%f19, [%r162+-28];
	ld.global.nc.f32 	%f20, [%rd51+-28];
	fma.rn.f32 	%f21, %f19, %f20, %f18;
	ld.shared.f32 	%f22, [%r162+-24];
	ld.global.nc.f32 	%f23, [%rd51+-24];
	fma.rn.f32 	%f24, %f22, %f23, %f21;
	ld.shared.f32 	%f25, [%r162+-20];
	ld.global.nc.f32 	%f26, [%rd51+-20];
	fma.rn.f32 	%f27, %f25, %f26, %f24;
	ld.shared.f32 	%f28, [%r162+-16];
	ld.global.nc.f32 	%f29, [%rd51+-16];
	fma.rn.f32 	%f30, %f28, %f29, %f27;
	ld.shared.f32 	%f31, [%r162+-12];
	ld.global.nc.f32 	%f32, [%rd51+-12];
	fma.rn.f32 	%f33, %f31, %f32, %f30;
	ld.shared.f32 	%f34, [%r162+-8];
	ld.global.nc.f32 	%f35, [%rd51+-8];
	fma.rn.f32 	%f36, %f34, %f35, %f33;
	ld.shared.f32 	%f37, [%r162+-4];
	ld.global.nc.f32 	%f38, [%rd51+-4];
	fma.rn.f32 	%f39, %f37, %f38, %f36;
	ld.shared.f32 	%f40, [%r162];
	ld.global.nc.f32 	%f41, [%rd51];
	fma.rn.f32 	%f42, %f40, %f41, %f39;
	ld.shared.f32 	%f43, [%r162+4];
	ld.global.nc.f32 	%f44, [%rd51+4];
	fma.rn.f32 	%f45, %f43, %f44, %f42;
	ld.shared.f32 	%f46, [%r162+8];
	ld.global.nc.f32 	%f47, [%rd51+8];
	fma.rn.f32 	%f48, %f46, %f47, %f45;
	ld.shared.f32 	%f49, [%r162+12];
	ld.global.nc.f32 	%f50, [%rd51+12];
	fma.rn.f32 	%f51, %f49, %f50, %f48;
	ld.shared.f32 	%f52, [%r162+16];
	ld.global.nc.f32 	%f53, [%rd51+16];
	fma.rn.f32 	%f54, %f52, %f53, %f51;
	ld.shared.f32 	%f55, [%r162+20];
	ld.global.nc.f32 	%f56, [%rd51+20];
	fma.rn.f32 	%f57, %f55, %f56, %f54;
	ld.shared.f32 	%f58, [%r162+24];
	ld.global.nc.f32 	%f59, [%rd51+24];
	fma.rn.f32 	%f60, %f58, %f59, %f57;
	ld.shared.f32 	%f61, [%r162+28];
	ld.global.nc.f32 	%f62, [%rd51+28];
	fma.rn.f32 	%f65, %f61, %f62, %f60;
	add.s32 	%r163, %r163, 16;
	add.s32 	%r162, %r162, 64;
	add.s64 	%rd51, %rd51, 64;
	setp.ne.s32 	%p66, %r163, 64;
	@%p66 bra 	$L__BB0_38;
	add.s32 	%r161, %r161, 1;
	setp.ne.s32 	%p67, %r161, 64;
	@%p67 bra 	$L__BB0_37;
	@%p68 bra 	$L__BB0_42;
	ld.param.u64 	%rd50, [_Z11convolutionPfPKfS_iii_param_2];
	add.s32 	%r155, %r160, %r5;
	cvta.to.global.u64 	%rd37, %rd50;
	mul.wide.s32 	%rd38, %r155, 4;
	add.s64 	%rd39, %rd37, %rd38;
	st.global.f32 	[%rd39], %f65;
$L__BB0_42:
	ld.param.u32 	%r157, [_Z11convolutionPfPKfS_iii_param_3];
	bar.sync 	0;
	add.s32 	%r160, %r160, 1;
	setp.ne.s32 	%p69, %r160, %r157;
	@%p69 bra 	$L__BB0_2;
$L__BB0_43:
	ret;

}


// ===== COMPILED SASS (sm_100) =====

	.target	sm_100

	.elftype	@"ET_EXEC"


//--------------------- .note.nv.tkinfo           --------------------------
	.section	.note.nv.tkinfo,"",@"SHT_NOTE"
	.sectionflags	@"SHF_NOTE_NV_TKINFO"
	.tkinfo
        /*0018*/ 	.word	0x00000002
        /*0030*/ 	.string	""
        /*0030*/ 	.string	"ptxas"
        /*0030*/ 	.string	"Cuda compilation tools, release 13.0, V13.0.88"
        /*0030*/ 	.string	"Build cuda_13.0.r13.0/compiler.36424714_0"
        /*0030*/ 	.string	"-arch sm_100 -m 64 "



//--------------------- .note.nv.cuinfo           --------------------------
	.section	.note.nv.cuinfo,"",@"SHT_NOTE"
	.sectionflags	@"SHF_NOTE_NV_CUINFO"
        /*0018*/ 	.short	0x0002
        /*001a*/ 	.short	0x0064
        /*001c*/ 	.short	0x0082
	.zero		2


//--------------------- .nv.info                  --------------------------
	.section	.nv.info,"",@"SHT_CUDA_INFO"
	.align	4


	//----- nvinfo : EIATTR_REGCOUNT
	.align		4
        /*0000*/ 	.byte	0x04, 0x2f
        /*0002*/ 	.short	(.L_1 - .L_0)
	.align		4
.L_0:
        /*0004*/ 	.word	index@(_Z11convolutionPfPKfS_iii)
        /*0008*/ 	.word	0x0000002c


	//----- nvinfo : EIATTR_FRAME_SIZE
	.align		4
.L_1:
        /*000c*/ 	.byte	0x04, 0x11
        /*000e*/ 	.short	(.L_3 - .L_2)
	.align		4
.L_2:
        /*0010*/ 	.word	index@(_Z11convolutionPfPKfS_iii)
        /*0014*/ 	.word	0x00000000


	//----- nvinfo : EIATTR_MIN_STACK_SIZE
	.align		4
.L_3:
        /*0018*/ 	.byte	0x04, 0x12
        /*001a*/ 	.short	(.L_5 - .L_4)
	.align		4
.L_4:
        /*001c*/ 	.word	index@(_Z11convolutionPfPKfS_iii)
        /*0020*/ 	.word	0x00000000
.L_5:


//--------------------- .nv.compat                --------------------------
	.section	.nv.compat,"",@"SHT_CUDA_COMPAT_INFO"
	.align	4
        /*0000*/ 	.byte	0x02, 0x09, 0x00, 0x00, 0x02, 0x02, 0x01, 0x00, 0x02, 0x05, 0x05, 0x00, 0x03, 0x07, 0x01, 0x01
        /*0010*/ 	.byte	0x02, 0x03, 0x00, 0x00, 0x02, 0x06, 0x01, 0x00, 0x04, 0x0b, 0x08, 0x00, 0x09, 0x00, 0x00, 0x00
        /*0020*/ 	.byte	0x00, 0x00, 0x00, 0x00


//--------------------- .nv.info._Z11convolutionPfPKfS_iii --------------------------
	.section	.nv.info._Z11convolutionPfPKfS_iii,"",@"SHT_CUDA_INFO"
	.sectionflags	@""
	.align	4


	//----- nvinfo : EIATTR_CUDA_API_VERSION
	.align		4
        /*0000*/ 	.byte	0x04, 0x37
        /*0002*/ 	.short	(.L_7 - .L_6)
.L_6:
        /*0004*/ 	.word	0x00000082


	//----- nvinfo : EIATTR_KPARAM_INFO
	.align		4
.L_7:
        /*0008*/ 	.byte	0x04, 0x17
        /*000a*/ 	.short	(.L_9 - .L_8)
.L_8:
        /*000c*/ 	.word	0x00000000
        /*0010*/ 	.short	0x0005
        /*0012*/ 	.short	0x0020
        /*0014*/ 	.byte	0x00, 0xf0, 0x11, 0x00


	//----- nvinfo : EIATTR_KPARAM_INFO
	.align		4
.L_9:
        /*0018*/ 	.byte	0x04, 0x17
        /*001a*/ 	.short	(.L_11 - .L_10)
.L_10:
        /*001c*/ 	.word	0x00000000
        /*0020*/ 	.short	0x0004
        /*0022*/ 	.short	0x001c
        /*0024*/ 	.byte	0x00, 0xf0, 0x11, 0x00


	//----- nvinfo : EIATTR_KPARAM_INFO
	.align		4
.L_11:
        /*0028*/ 	.byte	0x04, 0x17
        /*002a*/ 	.short	(.L_13 - .L_12)
.L_12:
        /*002c*/ 	.word	0x00000000
        /*0030*/ 	.short	0x0003
        /*0032*/ 	.short	0x0018
        /*0034*/ 	.byte	0x00, 0xf0, 0x11, 0x00


	//----- nvinfo : EIATTR_KPARAM_INFO
	.align		4
.L_13:
        /*0038*/ 	.byte	0x04, 0x17
        /*003a*/ 	.short	(.L_15 - .L_14)
.L_14:
        /*003c*/ 	.word	0x00000000
        /*0040*/ 	.short	0x0002
        /*0042*/ 	.short	0x0010
        /*0044*/ 	.byte	0x00, 0xf5, 0x21, 0x00


	//----- nvinfo : EIATTR_KPARAM_INFO
	.align		4
.L_15:
        /*0048*/ 	.byte	0x04, 0x17
        /*004a*/ 	.short	(.L_17 - .L_16)
.L_16:
        /*004c*/ 	.word	0x00000000
        /*0050*/ 	.short	0x0001
        /*0052*/ 	.short	0x0008
        /*0054*/ 	.byte	0x00, 0xf5, 0x21, 0x00


	//----- nvinfo : EIATTR_KPARAM_INFO
	.align		4
.L_17:
        /*0058*/ 	.byte	0x04, 0x17
        /*005a*/ 	.short	(.L_19 - .L_18)
.L_18:
        /*005c*/ 	.word	0x00000000
        /*0060*/ 	.short	0x0000
        /*0062*/ 	.short	0x0000
        /*0064*/ 	.byte	0x00, 0xf5, 0x21, 0x00


	//----- nvinfo : EIATTR_SPARSE_MMA_MASK
	.align		4
.L_19:
        /*0068*/ 	.byte	0x03, 0x50
        /*006a*/ 	.short	0x0000


	//----- nvinfo : EIATTR_MAXREG_COUNT
	.align		4
        /*006c*/ 	.byte	0x03, 0x1b
        /*006e*/ 	.short	0x00ff


	//----- nvinfo : EIATTR_NUM_BARRIERS
	.align		4
        /*0070*/ 	.byte	0x02, 0x4c
        /*0072*/ 	.byte	0x01
	.zero		1


	//----- nvinfo : EIATTR_MERCURY_ISA_VERSION
	.align		4
        /*0074*/ 	.byte	0x03, 0x5f
        /*0076*/ 	.short	0x0101


	//----- nvinfo : EIATTR_VRC_CTA_INIT_COUNT
	.align		4
        /*0078*/ 	.byte	0x02, 0x4a
	.zero		1
	.zero		1


	//----- nvinfo : EIATTR_EXIT_INSTR_OFFSETS
	.align		4
        /*007c*/ 	.byte	0x04, 0x1c
        /*007e*/ 	.short	(.L_21 - .L_20)


	//   ....[0]....
.L_20:
        /*0080*/ 	.word	0x00000030


	//   ....[1]....
        /*0084*/ 	.word	0x00002290


	//----- nvinfo : EIATTR_CRS_STACK_SIZE
	.align		4
.L_21:
        /*0088*/ 	.byte	0x04, 0x1e
        /*008a*/ 	.short	(.L_23 - .L_22)
.L_22:
        /*008c*/ 	.word	0x00000000


	//----- nvinfo : EIATTR_CBANK_PARAM_SIZE
	.align		4
.L_23:
        /*0090*/ 	.byte	0x03, 0x19
        /*0092*/ 	.short	0x0024


	//----- nvinfo : EIATTR_PARAM_CBANK
	.align		4
        /*0094*/ 	.byte	0x04, 0x0a
        /*0096*/ 	.short	(.L_25 - .L_24)
	.align		4
.L_24:
        /*0098*/ 	.word	index@(.nv.constant0._Z11convolutionPfPKfS_iii)
        /*009c*/ 	.short	0x0380
        /*009e*/ 	.short	0x0024


	//----- nvinfo : EIATTR_SW_WAR
	.align		4
.L_25:
        /*00a0*/ 	.byte	0x04, 0x36
        /*00a2*/ 	.short	(.L_27 - .L_26)
.L_26:
        /*00a4*/ 	.word	0x00000008
.L_27:


//--------------------- .nv.callgraph             --------------------------
	.section	.nv.callgraph,"",@"SHT_CUDA_CALLGRAPH"
	.align	4
	.sectionentsize	8
	.align		4
        /*0000*/ 	.word	0x00000000
	.align		4
        /*0004*/ 	.word	0xffffffff
	.align		4
        /*0008*/ 	.word	0x00000000
	.align		4
        /*000c*/ 	.word	0xfffffffe
	.align		4
        /*0010*/ 	.word	0x00000000
	.align		4
        /*0014*/ 	.word	0xfffffffd
	.align		4
        /*0018*/ 	.word	0x00000000
	.align		4
        /*001c*/ 	.word	0xfffffffc


//--------------------- .text._Z11convolutionPfPKfS_iii --------------------------
	.section	.text._Z11convolutionPfPKfS_iii,"ax",@progbits
	.align	128
        .global         _Z11convolutionPfPKfS_iii
        .type           _Z11convolutionPfPKfS_iii,@function
        .size           _Z11convolutionPfPKfS_iii,(.L_x_22 - _Z11convolutionPfPKfS_iii)
        .other          _Z11convolutionPfPKfS_iii,@"STO_CUDA_ENTRY STV_DEFAULT"
_Z11convolutionPfPKfS_iii:
.text._Z11convolutionPfPKfS_iii:
[----:B------:R-:W-:Y:S08]  /*0000*/  LDC R1, c[0x0][0x37c] ;  /* 0x0000df00ff017b82 */ /* 0x000ff00000000800 */
[----:B------:R-:W0:Y:S02]  /*0010*/  LDC R0, c[0x0][0x398] ;  /* 0x0000e600ff007b82 */ /* 0x000e240000000800 */
[----:B0-----:R-:W-:-:S13]  /*0020*/  ISETP.GE.AND P0, PT, R0, 0x1, PT ;  /* 0x000000010000780c */ /* 0x001fda0003f06270 */
[----:B------:R-:W-:Y:S05]  /*0030*/  @!P0 EXIT ;  /* 0x000000000000894d */ /* 0x000fea0003800000 */
[----:B------:R-:W0:Y:S01]  /*0040*/  S2R R5, SR_TID.X ;  /* 0x0000000000057919 */ /* 0x000e220000002100 */
[----:B------:R-:W1:Y:S01]  /*0050*/  LDCU UR5, c[0x0][0x3a0] ;  /* 0x00007400ff0577ac */ /* 0x000e620008000800 */
[----:B------:R-:W-:Y:S01]  /*0060*/  MOV R10, 0x400 ;  /* 0x00000400000a7802 */ /* 0x000fe20000000f00 */
[----:B------:R-:W0:Y:S01]  /*0070*/  S2R R0, SR_TID.Y ;  /* 0x0000000000007919 */ /* 0x000e220000002200 */
[----:B------:R-:W2:Y:S01]  /*0080*/  LDCU UR4, c[0x0][0x39c] ;  /* 0x00007380ff0477ac */ /* 0x000ea20008000800 */
[----:B------:R-:W3:Y:S01]  /*0090*/  S2R R6, SR_CTAID.X ;  /* 0x0000000000067919 */ /* 0x000ee20000002500 */
[----:B------:R-:W4:Y:S01]  /*00a0*/  LDCU.64 UR8, c[0x0][0x358] ;  /* 0x00006b00ff0877ac */ /* 0x000f220008000a00 */
[----:B------:R-:W5:Y:S01]  /*00b0*/  S2R R19, SR_CTAID.Y ;  /* 0x0000000000137919 */ /* 0x000f620000002600 */
[----:B------:R-:W1:Y:S01]  /*00c0*/  S2R R3, SR_CgaCtaId ;  /* 0x0000000000037919 */ /* 0x000e620000008800 */
[----:B0-----:R-:W-:-:S04]  /*00d0*/  LEA R2, R0, R5, 0x5 ;  /* 0x0000000500027211 */ /* 0x001fc800078e28ff */
[C---:B------:R-:W-:Y:S01]  /*00e0*/  IADD3 R20, PT, PT, R2.reuse, 0x400, RZ ;  /* 0x0000040002147810 */ /* 0x040fe20007ffe0ff */
[C---:B------:R-:W-:Y:S01]  /*00f0*/  VIADD R8, R2.reuse, 0x800 ;  /* 0x0000080002087836 */ /* 0x040fe20000000000 */
[----:B------:R-:W-:Y:S01]  /*0100*/  IADD3 R27, PT, PT, R2, 0x1c00, RZ ;  /* 0x00001c00021b7810 */ /* 0x000fe20007ffe0ff */
[----:B---3--:R-:W-:Y:S01]  /*0110*/  IMAD R4, R6, 0x20, R5 ;  /* 0x0000002006047824 */ /* 0x008fe200078e0205 */
[----:B------:R-:W-:Y:S01]  /*0120*/  LOP3.LUT R9, R20, 0xffff, RZ, 0xc0, !PT ;  /* 0x0000ffff14097812 */ /* 0x000fe200078ec0ff */
[----:B------:R-:W-:Y:S01]  /*0130*/  VIADD R7, R2, 0xc00 ;  /* 0x00000c0002077836 */ /* 0x000fe20000000000 */
[----:B------:R-:W-:Y:S01]  /*0140*/  LOP3.LUT R11, R8, 0xffff, RZ, 0xc0, !PT ;  /* 0x0000ffff080b7812 */ /* 0x000fe200078ec0ff */
[C---:B------:R-:W-:Y:S01]  /*0150*/  VIADD R22, R2.reuse, 0x1800 ;  /* 0x0000180002167836 */ /* 0x040fe20000000000 */
[----:B------:R-:W-:Y:S01]  /*0160*/  LOP3.LUT R5, R2, 0xffff, RZ, 0xc0, !PT ;  /* 0x0000ffff02057812 */ /* 0x000fe200078ec0ff */
[----:B------:R-:W-:Y:S01]  /*0170*/  IMAD R9, R9, 0xac77, RZ ;  /* 0x0000ac7709097824 */ /* 0x000fe200078e02ff */
[----:B------:R-:W-:Y:S01]  /*0180*/  LOP3.LUT R12, R7, 0xffff, RZ, 0xc0, !PT ;  /* 0x0000ffff070c7812 */ /* 0x000fe200078ec0ff */
[----:B------:R-:W-:Y:S01]  /*0190*/  IMAD R11, R11, 0xac77, RZ ;  /* 0x0000ac770b0b7824 */ /* 0x000fe200078e02ff */
[----:B-1----:R-:W-:Y:S01]  /*01a0*/  LEA R10, R3, R10, 0x18 ;  /* 0x0000000a030a7211 */ /* 0x002fe200078ec0ff */
[----:B------:R-:W-:Y:S01]  /*01b0*/  IMAD R5, R5, 0xac77, RZ ;  /* 0x0000ac7705057824 */ /* 0x000fe200078e02ff */
[----:B------:R-:W-:Y:S01]  /*01c0*/  SHF.R.U32.HI R18, RZ, 0x16, R9 ;  /* 0x00000016ff127819 */ /* 0x000fe20000011609 */
[----:B------:R-:W-:Y:S01]  /*01d0*/  IMAD R12, R12, 0xac77, RZ ;  /* 0x0000ac770c0c7824 */ /* 0x000fe200078e02ff */
[----:B------:R-:W-:-:S02]  /*01e0*/  SHF.R.U32.HI R9, RZ, 0x16, R11 ;  /* 0x00000016ff097819 */ /* 0x000fc4000001160b */
[----:B------:R-:W-:Y:S01]  /*01f0*/  SHF.R.U32.HI R16, RZ, 0x16, R5 ;  /* 0x00000016ff107819 */ /* 0x000fe20000011605 */
[C---:B-----5:R-:W-:Y:S01]  /*0200*/  IMAD R13, R19.reuse, 0x20, R18 ;  /* 0x00000020130d7824 */ /* 0x060fe200078e0212 */
[C---:B------:R-:W-:Y:S02]  /*0210*/  LEA R14, R19.reuse, R9, 0x5 ;  /* 0x00000009130e7211 */ /* 0x040fe400078e28ff */
[C---:B------:R-:W-:Y:S02]  /*0220*/  LEA R11, R19.reuse, R16, 0x5 ;  /* 0x00000010130b7211 */ /* 0x040fe400078e28ff */
[----:B------:R-:W-:Y:S01]  /*0230*/  LEA R3, R19, R0, 0x5 ;  /* 0x0000000013037211 */ /* 0x000fe200078e28ff */
[----:B------:R-:W-:Y:S01]  /*0240*/  VIADD R24, R14, 0xffffffe0 ;  /* 0xffffffe00e187836 */ /* 0x000fe20000000000 */
[----:B------:R-:W-:Y:S01]  /*0250*/  SHF.R.U32.HI R28, RZ, 0x16, R12 ;  /* 0x00000016ff1c7819 */ /* 0x000fe2000001160c */
[----:B------:R-:W-:Y:S01]  /*0260*/  VIADD R12, R11, 0xffffffe0 ;  /* 0xffffffe00b0c7836 */ /* 0x000fe20000000000 */
[C---:B------:R-:W-:Y:S01]  /*0270*/  ISETP.GE.AND P0, PT, R3.reuse, UR5, PT ;  /* 0x0000000503007c0c */ /* 0x040fe2000bf06270 */
[----:B--2---:R-:W-:Y:S01]  /*0280*/  IMAD R3, R3, UR4, R4 ;  /* 0x0000000403037c24 */ /* 0x004fe2000f8e0204 */
[----:B------:R-:W-:-:S02]  /*0290*/  PRMT R5, R28, 0x9910, RZ ;  /* 0x000099101c057816 */ /* 0x000fc400000000ff */
[----:B------:R-:W-:Y:S02]  /*02a0*/  ISETP.GE.AND P2, PT, R24, UR5, PT ;  /* 0x0000000518007c0c */ /* 0x000fe4000bf46270 */
[----:B------:R-:W-:Y:S02]  /*02b0*/  IADD3 R21, PT, PT, R13, -0x20, RZ ;  /* 0xffffffe00d157810 */ /* 0x000fe40007ffe0ff */
[----:B------:R-:W-:Y:S01]  /*02c0*/  ISETP.LT.AND P0, PT, R4, UR4, !P0 ;  /* 0x0000000404007c0c */ /* 0x000fe2000c701270 */
[----:B------:R-:W-:Y:S01]  /*02d0*/  IMAD R4, R5, 0x5f, RZ ;  /* 0x0000005f05047824 */ /* 0x000fe200078e02ff */
[----:B------:R-:W-:Y:S02]  /*02e0*/  ISETP.GE.AND P1, PT, R12, UR5, PT ;  /* 0x000000050c007c0c */ /* 0x000fe4000bf26270 */
[----:B------:R-:W-:Y:S01]  /*02f0*/  ISETP.GT.U32.AND P2, PT, R14, 0x1f, !P2 ;  /* 0x0000001f0e00780c */ /* 0x000fe20005744070 */
[----:B------:R-:W-:Y:S01]  /*0300*/  VIADD R14, R2, 0x1400 ;  /* 0x00001400020e7836 */ /* 0x000fe20000000000 */
[----:B------:R-:W-:-:S02]  /*0310*/  ISETP.GE.AND P3, PT, R21, UR5, PT ;  /* 0x0000000515007c0c */ /* 0x000fc4000bf66270 */
[----:B------:R-:W-:Y:S02]  /*0320*/  IADD3 R5, PT, PT, R2, 0x1000, RZ ;  /* 0x0000100002057810 */ /* 0x000fe40007ffe0ff */
[----:B------:R-:W-:Y:S02]  /*0330*/  ISETP.GT.U32.AND P1, PT, R11, 0x1f, !P1 ;  /* 0x0000001f0b00780c */ /* 0x000fe40004f24070 */
[----:B------:R-:W-:Y:S02]  /*0340*/  ISETP.GT.U32.AND P3, PT, R13, 0x1f, !P3 ;  /* 0x0000001f0d00780c */ /* 0x000fe40005f64070 */
[----:B------:R-:W-:Y:S02]  /*0350*/  LOP3.LUT R11, R5, 0xffff, RZ, 0xc0, !PT ;  /* 0x0000ffff050b7812 */ /* 0x000fe400078ec0ff */
[----:B------:R-:W-:Y:S02]  /*0360*/  LOP3.LUT R15, R22, 0xffff, RZ, 0xc0, !PT ;  /* 0x0000ffff160f7812 */ /* 0x000fe400078ec0ff */
[----:B------:R-:W-:Y:S01]  /*0370*/  LOP3.LUT R13, R14, 0xffff, RZ, 0xc0, !PT ;  /* 0x0000ffff0e0d7812 */ /* 0x000fe200078ec0ff */
[----:B------:R-:W-:Y:S01]  /*0380*/  IMAD R11, R11, 0xac77, RZ ;  /* 0x0000ac770b0b7824 */ /* 0x000fe200078e02ff */
[----:B------:R-:W-:Y:S01]  /*0390*/  LOP3.LUT R17, R27, 0xffff, RZ, 0xc0, !PT ;  /* 0x0000ffff1b117812 */ /* 0x000fe200078ec0ff */
[----:B------:R-:W-:Y:S01]  /*03a0*/  IMAD R15, R15, 0xac77, RZ ;  /* 0x0000ac770f0f7824 */ /* 0x000fe200078e02ff */
[----:B------:R-:W-:Y:S01]  /*03b0*/  IADD3 R4, PT, PT, RZ, -R4, RZ ;  /* 0x80000004ff047210 */ /* 0x000fe20007ffe0ff */
[----:B------:R-:W-:Y:S01]  /*03c0*/  IMAD R13, R13, 0xac77, RZ ;  /* 0x0000ac770d0d7824 */ /* 0x000fe200078e02ff */
[----:B------:R-:W-:Y:S01]  /*03d0*/  SHF.R.U32.HI R26, RZ, 0x16, R11 ;  /* 0x00000016ff1a7819 */ /* 0x000fe2000001160b */
[----:B------:R-:W-:Y:S01]  /*03e0*/  IMAD R17, R17, 0xac77, RZ ;  /* 0x0000ac7711117824 */ /* 0x000fe200078e02ff */
[----:B------:R-:W-:-:S02]  /*03f0*/  SHF.R.U32.HI R25, RZ, 0x16, R15 ;  /* 0x00000016ff197819 */ /* 0x000fc4000001160f */
[----:B------:R-:W-:Y:S02]  /*0400*/  SHF.R.U32.HI R23, RZ, 0x16, R13 ;  /* 0x00000016ff177819 */ /* 0x000fe4000001160d */
[----:B------:R-:W-:Y:S02]  /*0410*/  SHF.R.U32.HI R15, RZ, 0x16, R17 ;  /* 0x00000016ff0f7819 */ /* 0x000fe40000011611 */
[----:B------:R-:W-:Y:S02]  /*0420*/  PRMT R4, R4, 0x7710, RZ ;  /* 0x0000771004047816 */ /* 0x000fe400000000ff */
[----:B------:R-:W-:Y:S02]  /*0430*/  PRMT R11, R26, 0x9910, RZ ;  /* 0x000099101a0b7816 */ /* 0x000fe400000000ff */
[----:B------:R-:W-:Y:S01]  /*0440*/  PRMT R13, R23, 0x9910, RZ ;  /* 0x00009910170d7816 */ /* 0x000fe200000000ff */
[----:B------:R-:W-:Y:S01]  /*0450*/  IMAD.IADD R4, R7, 0x1, R4 ;  /* 0x0000000107047824 */ /* 0x000fe200078e0204 */
[----:B------:R-:W-:Y:S01]  /*0460*/  PRMT R30, R15, 0x9910, RZ ;  /* 0x000099100f1e7816 */ /* 0x000fe200000000ff */
[----:B------:R-:W-:Y:S01]  /*0470*/  IMAD R11, R11, 0x5f, RZ ;  /* 0x0000005f0b0b7824 */ /* 0x000fe200078e02ff */
[----:B------:R-:W-:Y:S01]  /*0480*/  PRMT R17, R25, 0x9910, RZ ;  /* 0x0000991019117816 */ /* 0x000fe200000000ff */
[----:B------:R-:W-:Y:S01]  /*0490*/  IMAD R13, R13, 0x5f, RZ ;  /* 0x0000005f0d0d7824 */ /* 0x000fe200078e02ff */
[----:B------:R-:W-:Y:S01]  /*04a0*/  IADD3 R7, PT, PT, R2, 0x2000, RZ ;  /* 0x0000200002077810 */ /* 0x000fe20007ffe0ff */
[----:B------:R-:W-:Y:S01]  /*04b0*/  IMAD R30, R30, 0x5f, RZ ;  /* 0x0000005f1e1e7824 */ /* 0x000fe200078e02ff */
[----:B------:R-:W-:Y:S01]  /*04c0*/  PRMT R33, R9, 0x9910, RZ ;  /* 0x0000991009217816 */ /* 0x000fe200000000ff */
[----:B------:R-:W-:Y:S01]  /*04d0*/  IMAD R17, R17, 0x5f, RZ ;  /* 0x0000005f11117824 */ /* 0x000fe200078e02ff */
[----:B------:R-:W-:Y:S01]  /*04e0*/  LOP3.LUT R31, R7, 0xffff, RZ, 0xc0, !PT ;  /* 0x0000ffff071f7812 */ /* 0x000fe200078ec0ff */
[----:B------:R-:W-:Y:S01]  /*04f0*/  IMAD.MOV R11, RZ, RZ, -R11 ;  /* 0x000000ffff0b7224 */ /* 0x000fe200078e0a0b */
[----:B------:R-:W-:Y:S01]  /*0500*/  IADD3 R13, PT, PT, RZ, -R13, RZ ;  /* 0x8000000dff0d7210 */ /* 0x000fe20007ffe0ff */
[----:B------:R-:W-:Y:S01]  /*0510*/  IMAD.MOV R17, RZ, RZ, -R17 ;  /* 0x000000ffff117224 */ /* 0x000fe200078e0a11 */
[----:B------:R-:W-:Y:S01]  /*0520*/  IADD3 R32, PT, PT, RZ, -R30, RZ ;  /* 0x8000001eff207210 */ /* 0x000fe20007ffe0ff */
[----:B------:R-:W-:Y:S01]  /*0530*/  IMAD R31, R31, 0xac77, RZ ;  /* 0x0000ac771f1f7824 */ /* 0x000fe200078e02ff */
[----:B------:R-:W-:Y:S01]  /*0540*/  PRMT R30, R11, 0x7710, RZ ;  /* 0x000077100b1e7816 */ /* 0x000fe200000000ff */
[----:B------:R-:W-:Y:S01]  /*0550*/  IMAD R9, R9, 0x17c, R10 ;  /* 0x0000017c09097824 */ /* 0x000fe200078e020a */
[----:B------:R-:W-:-:S02]  /*0560*/  PRMT R11, R13, 0x7710, RZ ;  /* 0x000077100d0b7816 */ /* 0x000fc400000000ff */
[----:B------:R-:W-:Y:S01]  /*0570*/  PRMT R32, R32, 0x7710, RZ ;  /* 0x0000771020207816 */ /* 0x000fe200000000ff */
[----:B------:R-:W-:Y:S01]  /*0580*/  IMAD.IADD R5, R5, 0x1, R30 ;  /* 0x0000000105057824 */ /* 0x000fe200078e021e */
[----:B------:R-:W-:Y:S02]  /*0590*/  PRMT R13, R17, 0x7710, RZ ;  /* 0x00007710110d7816 */ /* 0x000fe400000000ff */
[----:B------:R-:W-:Y:S02]  /*05a0*/  IADD3 R27, PT, PT, R27, R32, RZ ;  /* 0x000000201b1b7210 */ /* 0x000fe40007ffe0ff */
[----:B------:R-:W-:Y:S01]  /*05b0*/  SHF.R.U32.HI R31, RZ, 0x16, R31 ;  /* 0x00000016ff1f7819 */ /* 0x000fe2000001161f */
[----:B------:R-:W-:Y:S01]  /*05c0*/  IMAD.IADD R22, R22, 0x1, R13 ;  /* 0x0000000116167824 */ /* 0x000fe200078e020d */
[----:B------:R-:W-:Y:S01]  /*05d0*/  PRMT R32, R16, 0x9910, RZ ;  /* 0x0000991010207816 */ /* 0x000fe200000000ff */
[C---:B------:R-:W-:Y:S01]  /*05e0*/  IMAD R16, R19.reuse, 0x20, R23 ;  /* 0x0000002013107824 */ /* 0x040fe200078e0217 */
[----:B------:R-:W-:Y:S01]  /*05f0*/  IADD3 R14, PT, PT, R14, R11, RZ ;  /* 0x0000000b0e0e7210 */ /* 0x000fe20007ffe0ff */
[C---:B------:R-:W-:Y:S01]  /*0600*/  IMAD R11, R19.reuse, 0x20, R28 ;  /* 0x00000020130b7824 */ /* 0x040fe200078e021c */
[----:B------:R-:W-:Y:S01]  /*0610*/  PRMT R30, R18, 0x9910, RZ ;  /* 0x00009910121e7816 */ /* 0x000fe200000000ff */
[C---:B------:R-:W-:Y:S01]  /*0620*/  IMAD R18, R19.reuse, 0x20, R15 ;  /* 0x0000002013127824 */ /* 0x040fe200078e020f */
[C---:B------:R-:W-:Y:S01]  /*0630*/  LEA R13, R19.reuse, R26, 0x5 ;  /* 0x0000001a130d7211 */ /* 0x040fe200078e28ff */
[--C-:B------:R-:W-:Y:S01]  /*0640*/  IMAD R28, R28, 0x17c, R10.reuse ;  /* 0x0000017c1c1c7824 */ /* 0x100fe200078e020a */
[C---:B------:R-:W-:Y:S01]  /*0650*/  LEA R17, R19.reuse, R25, 0x5 ;  /* 0x0000001913117211 */ /* 0x040fe200078e28ff */
[--C-:B------:R-:W-:Y:S01]  /*0660*/  IMAD R26, R26, 0x17c, R10.reuse ;  /* 0x0000017c1a1a7824 */ /* 0x100fe200078e020a */
[----:B------:R-:W-:Y:S01]  /*0670*/  LEA R19, R19, R31, 0x5 ;  /* 0x0000001f13137211 */ /* 0x000fe200078e28ff */
[--C-:B------:R-:W-:Y:S01]  /*0680*/  IMAD R23, R23, 0x17c, R10.reuse ;  /* 0x0000017c17177824 */ /* 0x100fe200078e020a */
[----:B------:R-:W-:Y:S01]  /*0690*/  PRMT R34, R31, 0x9910, RZ ;  /* 0x000099101f227816 */ /* 0x000fe200000000ff */
[--C-:B------:R-:W-:Y:S01]  /*06a0*/  IMAD R25, R25, 0x17c, R10.reuse ;  /* 0x0000017c19197824 */ /* 0x100fe200078e020a */
[----:B------:R-:W-:Y:S01]  /*06b0*/  LOP3.LUT R37, R27, 0xffff, RZ, 0xc0, !PT ;  /* 0x0000ffff1b257812 */ /* 0x000fe200078ec0ff */
[--C-:B------:R-:W-:Y:S01]  /*06c0*/  IMAD R15, R15, 0x17c, R10.reuse ;  /* 0x0000017c0f0f7824 */ /* 0x100fe200078e020a */
[----:B------:R-:W-:Y:S01]  /*06d0*/  P2R R29, PR, RZ, 0x1 ;  /* 0x00000001ff1d7803 */ /* 0x000fe20000000000 */
[----:B------:R-:W-:Y:S01]  /*06e0*/  IMAD R10, R31, 0x17c, R10 ;  /* 0x0000017c1f0a7824 */ /* 0x000fe200078e020a */
[----:B------:R-:W-:Y:S01]  /*06f0*/  LOP3.LUT R36, R22, 0xffff, RZ, 0xc0, !PT ;  /* 0x0000ffff16247812 */ /* 0x000fe200078ec0ff */
[----:B------:R-:W-:Y:S01]  /*0700*/  IMAD.MOV.U32 R31, RZ, RZ, R32 ;  /* 0x000000ffff1f7224 */ /* 0x000fe200078e0020 */
[----:B------:R-:W-:Y:S01]  /*0710*/  MOV R32, R33 ;  /* 0x0000002100207202 */ /* 0x000fe20000000f00 */
[----:B------:R-:W-:Y:S01]  /*0720*/  IMAD R30, R30, 0x5f, RZ ;  /* 0x0000005f1e1e7824 */ /* 0x000fe200078e02ff */
[----:B------:R-:W-:Y:S01]  /*0730*/  MOV R33, R34 ;  /* 0x0000002200217202 */ /* 0x000fe20000000f00 */
[----:B------:R-:W-:Y:S01]  /*0740*/  IMAD R31, R31, 0x5f, RZ ;  /* 0x0000005f1f1f7824 */ /* 0x000fe200078e02ff */
[----:B------:R-:W-:Y:S01]  /*0750*/  LOP3.LUT R34, R14, 0xffff, RZ, 0xc0, !PT ;  /* 0x0000ffff0e227812 */ /* 0x000fe200078ec0ff */
[----:B------:R-:W-:-:S02]  /*0760*/  IMAD R32, R32, 0x5f, RZ ;  /* 0x0000005f20207824 */ /* 0x000fc400078e02ff */
[----:B------:R-:W-:Y:S01]  /*0770*/  IMAD R33, R33, 0x5f, RZ ;  /* 0x0000005f21217824 */ /* 0x000fe200078e02ff */
[----:B------:R-:W-:Y:S01]  /*0780*/  IADD3 R31, PT, PT, RZ, -R31, RZ ;  /* 0x8000001fff1f7210 */ /* 0x000fe20007ffe0ff */
[----:B------:R-:W-:Y:S02]  /*0790*/  IMAD.MOV R30, RZ, RZ, -R30 ;  /* 0x000000ffff1e7224 */ /* 0x000fe400078e0a1e */
[----:B------:R-:W-:Y:S01]  /*07a0*/  IMAD.MOV R32, RZ, RZ, -R32 ;  /* 0x000000ffff207224 */ /* 0x000fe200078e0a20 */
[----:B------:R-:W-:Y:S02]  /*07b0*/  IADD3 R38, PT, PT, RZ, -R33, RZ ;  /* 0x80000021ff267210 */ /* 0x000fe40007ffe0ff */
[----:B------:R-:W-:Y:S02]  /*07c0*/  PRMT R31, R31, 0x7710, RZ ;  /* 0x000077101f1f7816 */ /* 0x000fe400000000ff */
[----:B------:R-:W-:Y:S02]  /*07d0*/  PRMT R35, R30, 0x7710, RZ ;  /* 0x000077101e237816 */ /* 0x000fe400000000ff */
[----:B------:R-:W-:-:S02]  /*07e0*/  PRMT R33, R32, 0x7710, RZ ;  /* 0x0000771020217816 */ /* 0x000fc400000000ff */
[----:B------:R-:W-:Y:S01]  /*07f0*/  PRMT R38, R38, 0x7710, RZ ;  /* 0x0000771026267816 */ /* 0x000fe200000000ff */
[----:B------:R-:W-:Y:S01]  /*0800*/  IMAD.IADD R30, R20, 0x1, R35 ;  /* 0x00000001141e7824 */ /* 0x000fe200078e0223 */
[----:B------:R-:W-:Y:S01]  /*0810*/  IADD3 R31, PT, PT, R2, R31, RZ ;  /* 0x0000001f021f7210 */ /* 0x000fe20007ffe0ff */
[----:B------:R-:W-:Y:S01]  /*0820*/  IMAD.IADD R8, R8, 0x1, R33 ;  /* 0x0000000108087824 */ /* 0x000fe200078e0221 */
[----:B------:R-:W-:Y:S02]  /*0830*/  IADD3 R38, PT, PT, R7, R38, RZ ;  /* 0x0000002607267210 */ /* 0x000fe40007ffe0ff */
[----:B------:R-:W-:Y:S02]  /*0840*/  LEA R20, R6, 0xffffffe0, 0x5 ;  /* 0xffffffe006147811 */ /* 0x000fe400078e28ff */
[----:B------:R-:W-:Y:S02]  /*0850*/  LOP3.LUT R31, R31, 0xffff, RZ, 0xc0, !PT ;  /* 0x0000ffff1f1f7812 */ /* 0x000fe400078ec0ff */
[----:B------:R-:W-:-:S02]  /*0860*/  LOP3.LUT R35, R5, 0xffff, RZ, 0xc0, !PT ;  /* 0x0000ffff05237812 */ /* 0x000fc400078ec0ff */
[----:B------:R-:W-:Y:S02]  /*0870*/  LOP3.LUT R7, R4, 0xffff, RZ, 0xc0, !PT ;  /* 0x0000ffff04077812 */ /* 0x000fe400078ec0ff */
[----:B------:R-:W-:Y:S01]  /*0880*/  LOP3.LUT R33, R30, 0xffff, RZ, 0xc0, !PT ;  /* 0x0000ffff1e217812 */ /* 0x000fe200078ec0ff */
[C---:B------:R-:W-:Y:S01]  /*0890*/  IMAD.IADD R30, R20.reuse, 0x1, R35 ;  /* 0x00000001141e7824 */ /* 0x040fe200078e0223 */
[----:B------:R-:W-:Y:S01]  /*08a0*/  IADD3 R27, PT, PT, R31, R20, RZ ;  /* 0x000000141f1b7210 */ /* 0x000fe20007ffe0ff */
[----:B------:R-:W-:Y:S01]  /*08b0*/  IMAD R4, R7, 0x4, R28 ;  /* 0x0000000407047824 */ /* 0x000fe200078e021c */
[----:B------:R-:W-:Y:S01]  /*08c0*/  IADD3 R14, PT, PT, R20, R7, RZ ;  /* 0x00000007140e7210 */ /* 0x000fe20007ffe0ff */
[----:B------:R-:W-:Y:S01]  /*08d0*/  IMAD R7, R36, 0x4, R25 ;  /* 0x0000000424077824 */ /* 0x000fe200078e0219 */
[----:B------:R-:W-:Y:S01]  /*08e0*/  LOP3.LUT R32, R8, 0xffff, RZ, 0xc0, !PT ;  /* 0x0000ffff08207812 */ /* 0x000fe200078ec0ff */
[C---:B------:R-:W-:Y:S01]  /*08f0*/  IMAD.IADD R25, R20.reuse, 0x1, R37 ;  /* 0x0000000114197824 */ /* 0x040fe200078e0225 */
[----:B------:R-:W-:Y:S01]  /*0900*/  LEA R8, R37, R15, 0x2 ;  /* 0x0000000f25087211 */ /* 0x000fe200078e10ff */
[----:B------:R-:W-:Y:S01]  /*0910*/  VIADD R15, R11, 0xffffffe0 ;  /* 0xffffffe00b0f7836 */ /* 0x000fe20000000000 */
[----:B------:R-:W-:Y:S01]  /*0920*/  LEA R5, R35, R26, 0x2 ;  /* 0x0000001a23057211 */ /* 0x000fe200078e10ff */
[----:B------:R-:W-:Y:S01]  /*0930*/  IMAD.IADD R31, R20, 0x1, R32 ;  /* 0x00000001141f7824 */ /* 0x000fe200078e0220 */
[----:B------:R-:W-:Y:S01]  /*0940*/  ISETP.GT.AND P5, PT, R27, -0x1, P1 ;  /* 0xffffffff1b00780c */ /* 0x000fe20000fa4270 */
[----:B------:R-:W-:Y:S01]  /*0950*/  IMAD R11, R12, UR4, R27 ;  /* 0x000000040c0b7c24 */ /* 0x000fe2000f8e021b */
[----:B------:R-:W-:Y:S01]  /*0960*/  IADD3 R26, PT, PT, R20, R33, RZ ;  /* 0x00000021141a7210 */ /* 0x000fe20007ffe0ff */
[----:B------:R-:W-:Y:S01]  /*0970*/  IMAD R12, R15, UR4, R14 ;  /* 0x000000040f0c7c24 */ /* 0x000fe2000f8e020e */
[----:B------:R-:W-:Y:S01]  /*0980*/  ISETP.GE.AND P6, PT, R14, UR4, PT ;  /* 0x000000040e007c0c */ /* 0x000fe2000bfc6270 */
[----:B------:R-:W-:Y:S01]  /*0990*/  IMAD R24, R24, UR4, R31 ;  /* 0x0000000418187c24 */ /* 0x000fe2000f8e021f */
[----:B------:R-:W-:Y:S01]  /*09a0*/  IADD3 R33, PT, PT, R13, -0x20, RZ ;  /* 0xffffffe00d217810 */ /* 0x000fe20007ffe0ff */
[----:B------:R-:W-:Y:S01]  /*09b0*/  IMAD R21, R21, UR4, R26 ;  /* 0x0000000415157c24 */ /* 0x000fe2000f8e021a */
[----:B------:R-:W-:-:S02]  /*09c0*/  ISETP.GE.AND P4, PT, R30, UR4, PT ;  /* 0x000000041e007c0c */ /* 0x000fc4000bf86270 */
[----:B------:R-:W-:Y:S02]  /*09d0*/  ISETP.LT.AND P0, PT, R27, UR4, P5 ;  /* 0x000000041b007c0c */ /* 0x000fe4000af01270 */
[----:B------:R-:W-:Y:S02]  /*09e0*/  ISETP.LT.AND P1, PT, R15, UR5, !P6 ;  /* 0x000000050f007c0c */ /* 0x000fe4000f721270 */
[----:B------:R-:W-:Y:S02]  /*09f0*/  ISETP.LT.AND P4, PT, R33, UR5, !P4 ;  /* 0x0000000521007c0c */ /* 0x000fe4000e781270 */
[----:B------:R-:W-:Y:S02]  /*0a00*/  LOP3.LUT R39, R38, 0xffff, RZ, 0xc0, !PT ;  /* 0x0000ffff26277812 */ /* 0x000fe400078ec0ff */
[----:B------:R-:W-:Y:S02]  /*0a10*/  IADD3 R22, PT, PT, R20, R34, RZ ;  /* 0x0000002214167210 */ /* 0x000fe40007ffe0ff */
[----:B------:R-:W-:-:S02]  /*0a20*/  P2R R13, PR, RZ, 0x1 ;  /* 0x00000001ff0d7803 */ /* 0x000fc40000000000 */
[----:B------:R-:W-:Y:S01]  /*0a30*/  ISETP.GT.AND P0, PT, R14, -0x1, P1 ;  /* 0xffffffff0e00780c */ /* 0x000fe20000f04270 */
[----:B------:R-:W-:Y:S01]  /*0a40*/  IMAD R14, R33, UR4, R30 ;  /* 0x00000004210e7c24 */ /* 0x000fe2000f8e021e */
[----:B------:R-:W-:Y:S02]  /*0a50*/  LEA R6, R34, R23, 0x2 ;  /* 0x0000001722067211 */ /* 0x000fe400078e10ff */
[----:B------:R-:W-:Y:S02]  /*0a60*/  ISETP.GT.AND P1, PT, R30, -0x1, P4 ;  /* 0xffffffff1e00780c */ /* 0x000fe40002724270 */
[C---:B------:R-:W-:Y:S02]  /*0a70*/  IADD3 R23, PT, PT, R20.reuse, R36, RZ ;  /* 0x0000002414177210 */ /* 0x040fe40007ffe0ff */
[----:B------:R-:W-:Y:S01]  /*0a80*/  IADD3 R28, PT, PT, R20, R39, RZ ;  /* 0x00000027141c7210 */ /* 0x000fe20007ffe0ff */
[----:B------:R-:W-:Y:S01]  /*0a90*/  VIADD R20, R17, 0xffffffe0 ;  /* 0xffffffe011147836 */ /* 0x000fe20000000000 */
[----:B------:R-:W-:-:S02]  /*0aa0*/  IADD3 R27, PT, PT, R16, -0x20, RZ ;  /* 0xffffffe0101b7810 */ /* 0x000fc40007ffe0ff */
[----:B------:R-:W-:Y:S02]  /*0ab0*/  ISETP.GE.AND P4, PT, R22, UR4, PT ;  /* 0x0000000416007c0c */ /* 0x000fe4000bf86270 */
[----:B------:R-:W-:Y:S02]  /*0ac0*/  ISETP.GT.AND P2, PT, R31, -0x1, P2 ;  /* 0xffffffff1f00780c */ /* 0x000fe40001744270 */
[----:B------:R-:W-:Y:S02]  /*0ad0*/  P2R R15, PR, RZ, 0x1 ;  /* 0x00000001ff0f7803 */ /* 0x000fe40000000000 */
[----:B------:R-:W-:Y:S02]  /*0ae0*/  ISETP.GT.AND P3, PT, R26, -0x1, P3 ;  /* 0xffffffff1a00780c */ /* 0x000fe40001f64270 */
[----:B------:R-:W-:Y:S01]  /*0af0*/  IADD3 R33, PT, PT, R19, -0x20, RZ ;  /* 0xffffffe013217810 */ /* 0x000fe20007ffe0ff */
[----:B------:R-:W-:Y:S01]  /*0b00*/  IMAD R19, R20, UR4, R23 ;  /* 0x0000000414137c24 */ /* 0x000fe2000f8e0217 */
[----:B------:R-:W-:-:S02]  /*0b10*/  ISETP.LT.AND P0, PT, R27, UR5, !P4 ;  /* 0x000000051b007c0c */ /* 0x000fc4000e701270 */
[----:B------:R-:W-:Y:S02]  /*0b20*/  ISETP.GE.AND P6, PT, R23, UR4, PT ;  /* 0x0000000417007c0c */ /* 0x000fe4000bfc6270 */
[----:B------:R-:W-:Y:S02]  /*0b30*/  ISETP.GE.AND P5, PT, R28, UR4, PT ;  /* 0x000000041c007c0c */ /* 0x000fe4000bfa6270 */
[----:B------:R-:W-:Y:S01]  /*0b40*/  IADD3 R30, PT, PT, R18, -0x20, RZ ;  /* 0xffffffe0121e7810 */ /* 0x000fe20007ffe0ff */
[----:B------:R-:W-:Y:S01]  /*0b50*/  IMAD R18, R27, UR4, R22 ;  /* 0x000000041b127c24 */ /* 0x000fe2000f8e0216 */
[----:B------:R-:W-:Y:S02]  /*0b60*/  ISETP.GE.AND P4, PT, R25, UR4, PT ;  /* 0x0000000419007c0c */ /* 0x000fe4000bf86270 */
[----:B------:R-:W-:Y:S02]  /*0b70*/  ISETP.LT.AND P2, PT, R31, UR4, P2 ;  /* 0x000000041f007c0c */ /* 0x000fe40009741270 */
[----:B------:R-:W-:-:S02]  /*0b80*/  ISETP.LT.AND P3, PT, R26, UR4, P3 ;  /* 0x000000041a007c0c */ /* 0x000fc40009f61270 */
[----:B------:R-:W-:Y:S01]  /*0b90*/  ISETP.LT.AND P6, PT, R20, UR5, !P6 ;  /* 0x0000000514007c0c */ /* 0x000fe2000f7c1270 */
[C---:B------:R-:W-:Y:S01]  /*0ba0*/  IMAD R20, R30.reuse, UR4, R25 ;  /* 0x000000041e147c24 */ /* 0x040fe2000f8e0219 */
[----:B------:R-:W-:Y:S02]  /*0bb0*/  ISETP.LT.AND P5, PT, R33, UR5, !P5 ;  /* 0x0000000521007c0c */ /* 0x000fe4000efa1270 */
[----:B------:R-:W-:Y:S02]  /*0bc0*/  ISETP.LT.AND P4, PT, R30, UR5, !P4 ;  /* 0x000000051e007c0c */ /* 0x000fe4000e781270 */
[----:B------:R-:W-:Y:S02]  /*0bd0*/  P2R R17, PR, RZ, 0x4 ;  /* 0x00000004ff117803 */ /* 0x000fe40000000000 */
[----:B------:R-:W-:Y:S02]  /*0be0*/  P2R R16, PR, RZ, 0x8 ;  /* 0x00000008ff107803 */ /* 0x000fe40000000000 */
[----:B------:R-:W-:-:S02]  /*0bf0*/  ISETP.GT.AND P2, PT, R22, -0x1, P0 ;  /* 0xffffffff1600780c */ /* 0x000fc40000744270 */
[----:B------:R-:W-:Y:S02]  /*0c00*/  LEA R9, R32, R9, 0x2 ;  /* 0x0000000920097211 */ /* 0x000fe400078e10ff */
[----:B------:R-:W-:Y:S02]  /*0c10*/  LEA R10, R39, R10, 0x2 ;  /* 0x0000000a270a7211 */ /* 0x000fe400078e10ff */
[----:B------:R-:W-:Y:S02]  /*0c20*/  ISETP.NE.AND P0, PT, R29, RZ, PT ;  /* 0x000000ff1d00720c */ /* 0x000fe40003f05270 */
[----:B------:R-:W-:Y:S02]  /*0c30*/  ISETP.GT.AND P3, PT, R23, -0x1, P6 ;  /* 0xffffffff1700780c */ /* 0x000fe40003764270 */
[----:B------:R-:W-:Y:S02]  /*0c40*/  ISETP.GT.AND P5, PT, R28, -0x1, P5 ;  /* 0xffffffff1c00780c */ /* 0x000fe40002fa4270 */
[----:B------:R-:W-:Y:S01]  /*0c50*/  ISETP.GT.AND P4, PT, R25, -0x1, P4 ;  /* 0xffffffff1900780c */ /* 0x000fe20002784270 */
[----:B------:R-:W-:Y:S01]  /*0c60*/  IMAD R25, R33, UR4, R28 ;  /* 0x0000000421197c24 */ /* 0x000fe2000f8e021c */
[----:B----4-:R-:W-:-:S11]  /*0c70*/  UMOV UR4, URZ ;  /* 0x000000ff00047c82 */ /* 0x010fd60008000000 */
.L_x_20:
[----:B0-----:R-:W0:Y:S01]  /*0c80*/  S2R R29, SR_CgaCtaId ;  /* 0x00000000001d7919 */ /* 0x001e220000008800 */
[----:B------:R-:W-:Y:S01]  /*0c90*/  LOP3.LUT R22, R2, 0xffff, RZ, 0xc0, !PT ;  /* 0x0000ffff02167812 */ /* 0x000fe200078ec0ff */
[----:B------:R-:W-:Y:S01]  /*0ca0*/  BSSY.RECONVERGENT B0, `(.L_x_0) ;  /* 0x0000015000007945 */ /* 0x000fe20003800200 */
[----:B------:R-:W-:Y:S02]  /*0cb0*/  ISETP.NE.AND P6, PT, R13, RZ, PT ;  /* 0x000000ff0d00720c */ /* 0x000fe40003fc5270 */
[----:B------:R-:W-:Y:S01]  /*0cc0*/  MOV R26, 0x400 ;  /* 0x00000400001a7802 */ /* 0x000fe20000000f00 */
[----:B------:R-:W-:-:S05]  /*0cd0*/  IMAD R22, R22, 0xac77, RZ ;  /* 0x0000ac7716167824 */ /* 0x000fca00078e02ff */
[----:B------:R-:W-:-:S04]  /*0ce0*/  SHF.R.U32.HI R23, RZ, 0x16, R22 ;  /* 0x00000016ff177819 */ /* 0x000fc80000011616 */
[----:B------:R-:W-:-:S05]  /*0cf0*/  PRMT R22, R23, 0x9910, RZ ;  /* 0x0000991017167816 */ /* 0x000fca00000000ff */
[----:B------:R-:W-:-:S04]  /*0d00*/  IMAD R22, R22, 0x5f, RZ ;  /* 0x0000005f16167824 */ /* 0x000fc800078e02ff */
[----:B------:R-:W-:-:S05]  /*0d10*/  IMAD.MOV R22, RZ, RZ, -R22 ;  /* 0x000000ffff167224 */ /* 0x000fca00078e0a16 */
[----:B------:R-:W-:Y:S02]  /*0d20*/  PRMT R27, R22, 0x7710, RZ ;  /* 0x00007710161b7816 */ /* 0x000fe400000000ff */
[----:B0-----:R-:W-:Y:S02]  /*0d30*/  LEA R26, R29, R26, 0x18 ;  /* 0x0000001a1d1a7211 */ /* 0x001fe400078ec0ff */
[----:B------:R-:W-:-:S03]  /*0d40*/  IADD3 R27, PT, PT, R2, R27, RZ ;  /* 0x0000001b021b7210 */ /* 0x000fc60007ffe0ff */
[----:B------:R-:W-:Y:S01]  /*0d50*/  IMAD R22, R23, 0x17c, R26 ;  /* 0x0000017c17167824 */ /* 0x000fe200078e021a */
[----:B------:R-:W-:-:S04]  /*0d60*/  LOP3.LUT R27, R27, 0xffff, RZ, 0xc0, !PT ;  /* 0x0000ffff1b1b7812 */ /* 0x000fc800078ec0ff */
[----:B------:R-:W-:Y:S01]  /*0d70*/  LEA R29, R27, R22, 0x2 ;  /* 0x000000161b1d7211 */ /* 0x000fe200078e10ff */
[----:B------:R-:W-:Y:S01]  /*0d80*/  IMAD.MOV.U32 R22, RZ, RZ, RZ ;  /* 0x000000ffff167224 */ /* 0x000fe200078e00ff */
[----:B------:R-:W-:Y:S06]  /*0d90*/  @!P6 BRA `(.L_x_1) ;  /* 0x000000000014e947 */ /* 0x000fec0003800000 */
[----:B------:R-:W0:Y:S08]  /*0da0*/  LDC R28, c[0x0][0x398] ;  /* 0x0000e600ff1c7b82 */ /* 0x000e300000000800 */
[----:B------:R-:W1:Y:S01]  /*0db0*/  LDC.64 R22, c[0x0][0x380] ;  /* 0x0000e000ff167b82 */ /* 0x000e620000000a00 */
[----:B0-----:R-:W-:-:S04]  /*0dc0*/  IMAD R27, R11, R28, UR4 ;  /* 0x000000040b1b7e24 */ /* 0x001fc8000f8e021c */
[----:B-1----:R-:W-:-:S06]  /*0dd0*/  IMAD.WIDE R22, R27, 0x4, R22 ;  /* 0x000000041b167825 */ /* 0x002fcc00078e0216 */
[----:B------:R0:W5:Y:S02]  /*0de0*/  LDG.E R22, desc[UR8][R22.64] ;  /* 0x0000000816167981 */ /* 0x000164000c1e1900 */
.L_x_1:
[----:B------:R-:W-:Y:S05]  /*0df0*/  BSYNC.RECONVERGENT B0 ;  /* 0x0000000000007941 */ /* 0x000fea0003800200 */
.L_x_0:
[----:B-----5:R1:W-:Y:S01]  /*0e00*/  STS [R29], R22 ;  /* 0x000000161d007388 */ /* 0x0203e20000000800 */
[----:B------:R-:W-:Y:S01]  /*0e10*/  ISETP.GT.U32.AND P6, PT, R2, 0x1f40, PT ;  /* 0x00001f400200780c */ /* 0x000fe20003fc4070 */
[----:B------:R-:W-:-:S12]  /*0e20*/  BSSY.RECONVERGENT B0, `(.L_x_2) ;  /* 0x0000018000007945 */ /* 0x000fd80003800200 */
[----:B-1----:R-:W-:Y:S05]  /*0e30*/  @P6 BRA `(.L_x_3) ;  /* 0x0000000000586947 */ /* 0x002fea0003800000 */
[----:B------:R-:W-:Y:S02]  /*0e40*/  IADD3 R22, PT, PT, R2, 0x400, RZ ;  /* 0x0000040002167810 */ /* 0x000fe40007ffe0ff */
[----:B------:R-:W-:Y:S02]  /*0e50*/  ISETP.NE.AND P6, PT, R16, RZ, PT ;  /* 0x000000ff1000720c */ /* 0x000fe40003fc5270 */
[----:B0-----:R-:W-:-:S05]  /*0e60*/  LOP3.LUT R23, R22, 0xffff, RZ, 0xc0, !PT ;  /* 0x0000ffff16177812 */ /* 0x001fca00078ec0ff */
[----:B------:R-:W-:-:S05]  /*0e70*/  IMAD R23, R23, 0xac77, RZ ;  /* 0x0000ac7717177824 */ /* 0x000fca00078e02ff */
[----:B------:R-:W-:-:S04]  /*0e80*/  SHF.R.U32.HI R23, RZ, 0x16, R23 ;  /* 0x00000016ff177819 */ /* 0x000fc80000011617 */
[C---:B------:R-:W-:Y:S01]  /*0e90*/  PRMT R27, R23.reuse, 0x9910, RZ ;  /* 0x00009910171b7816 */ /* 0x040fe200000000ff */
[----:B------:R-:W-:-:S04]  /*0ea0*/  IMAD R26, R23, 0x17c, R26 ;  /* 0x0000017c171a7824 */ /* 0x000fc800078e021a */
[----:B------:R-:W-:-:S05]  /*0eb0*/  IMAD R27, R27, 0x5f, RZ ;  /* 0x0000005f1b1b7824 */ /* 0x000fca00078e02ff */
[----:B------:R-:W-:-:S04]  /*0ec0*/  IADD3 R27, PT, PT, RZ, -R27, RZ ;  /* 0x8000001bff1b7210 */ /* 0x000fc80007ffe0ff */
[----:B------:R-:W-:-:S05]  /*0ed0*/  PRMT R27, R27, 0x7710, RZ ;  /* 0x000077101b1b7816 */ /* 0x000fca00000000ff */
[----:B------:R-:W-:-:S05]  /*0ee0*/  IMAD.IADD R27, R22, 0x1, R27 ;  /* 0x00000001161b7824 */ /* 0x000fca00078e021b */
[----:B------:R-:W-:-:S04]  /*0ef0*/  LOP3.LUT R27, R27, 0xffff, RZ, 0xc0, !PT ;  /* 0x0000ffff1b1b7812 */ /* 0x000fc800078ec0ff */
[----:B------:R-:W-:Y:S01]  /*0f00*/  LEA R29, R27, R26, 0x2 ;  /* 0x0000001a1b1d7211 */ /* 0x000fe200078e10ff */
[----:B------:R-:W-:Y:S06]  /*0f10*/  @!P6 BRA `(.L_x_4) ;  /* 0x00000000001ce947 */ /* 0x000fec0003800000 */
[----:B------:R-:W0:Y:S08]  /*0f20*/  LDC R26, c[0x0][0x398] ;  /* 0x0000e600ff1a7b82 */ /* 0x000e300000000800 */
[----:B------:R-:W1:Y:S01]  /*0f30*/  LDC.64 R22, c[0x0][0x380] ;  /* 0x0000e000ff167b82 */ /* 0x000e620000000a00 */
[----:B0-----:R-:W-:-:S04]  /*0f40*/  IMAD R27, R21, R26, UR4 ;  /* 0x00000004151b7e24 */ /* 0x001fc8000f8e021a */
[----:B-1----:R-:W-:-:S06]  /*0f50*/  IMAD.WIDE R22, R27, 0x4, R22 ;  /* 0x000000041b167825 */ /* 0x002fcc00078e0216 */
[----:B------:R-:W2:Y:S04]  /*0f60*/  LDG.E R22, desc[UR8][R22.64] ;  /* 0x0000000816167981 */ /* 0x000ea8000c1e1900 */
[----:B--2---:R2:W-:Y:S01]  /*0f70*/  STS [R29], R22 ;  /* 0x000000161d007388 */ /* 0x0045e20000000800 */
[----:B------:R-:W-:Y:S05]  /*0f80*/  BRA `(.L_x_3) ;  /* 0x0000000000047947 */ /* 0x000fea0003800000 */
.L_x_4:
[----:B------:R1:W-:Y:S02]  /*0f90*/  STS [R29], RZ ;  /* 0x000000ff1d007388 */ /* 0x0003e40000000800 */
.L_x_3:
[----:B------:R-:W-:Y:S05]  /*0fa0*/  BSYNC.RECONVERGENT B0 ;  /* 0x0000000000007941 */ /* 0x000fea0003800200 */
.L_x_2:
[----:B------:R-:W-:Y:S01]  /*0fb0*/  ISETP.GT.U32.AND P6, PT, R2, 0x1b40, PT ;  /* 0x00001b400200780c */ /* 0x000fe20003fc4070 */
[----:B------:R-:W-:-:S12]  /*0fc0*/  BSSY.RECONVERGENT B0, `(.L_x_5) ;  /* 0x000000b000007945 */ /* 0x000fd80003800200 */
[----:B------:R-:W-:Y:S05]  /*0fd0*/  @P6 BRA `(.L_x_6) ;  /* 0x0000000000246947 */ /* 0x000fea0003800000 */
[----:B------:R-:W-:-:S13]  /*0fe0*/  ISETP.NE.AND P6, PT, R17, RZ, PT ;  /* 0x000000ff1100720c */ /* 0x000fda0003fc5270 */
[----:B------:R3:W-:Y:S01]  /*0ff0*/  @!P6 STS [R9], RZ ;  /* 0x000000ff0900e388 */ /* 0x0007e20000000800 */
[----:B------:R-:W-:Y:S05]  /*1000*/  @!P6 BRA `(.L_x_6) ;  /* 0x000000000018e947 */ /* 0x000fea0003800000 */
[----:B------:R-:W4:Y:S08]  /*1010*/  LDC R27, c[0x0][0x398] ;  /* 0x0000e600ff1b7b82 */ /* 0x000f300000000800 */
[----:B0-2---:R-:W0:Y:S01]  /*1020*/  LDC.64 R22, c[0x0][0x380] ;  /* 0x0000e000ff167b82 */ /* 0x005e220000000a00 */
[----:B----4-:R-:W-:-:S04]  /*1030*/  IMAD R27, R24, R27, UR4 ;  /* 0x00000004181b7e24 */ /* 0x010fc8000f8e021b */
[----:B0-----:R-:W-:-:S06]  /*1040*/  IMAD.WIDE R22, R27, 0x4, R22 ;  /* 0x000000041b167825 */ /* 0x001fcc00078e0216 */
[----:B------:R-:W2:Y:S04]  /*1050*/  LDG.E R22, desc[UR8][R22.64] ;  /* 0x0000000816167981 */ /* 0x000ea8000c1e1900 */
[----:B--2---:R4:W-:Y:S02]  /*1060*/  STS [R9], R22 ;  /* 0x0000001609007388 */ /* 0x0049e40000000800 */
.L_x_6:
[----:B------:R-:W-:Y:S05]  /*1070*/  BSYNC.RECONVERGENT B0 ;  /* 0x0000000000007941 */ /* 0x000fea0003800200 */
.L_x_5:
[----:B------:R-:W-:Y:S01]  /*1080*/  ISETP.GT.U32.AND P6, PT, R2, 0x1740, PT ;  /* 0x000017400200780c */ /* 0x000fe20003fc4070 */
[----:B------:R-:W-:-:S12]  /*1090*/  BSSY.RECONVERGENT B0, `(.L_x_7) ;  /* 0x000000b000007945 */ /* 0x000fd80003800200 */
[----:B------:R-:W-:Y:S05]  /*10a0*/  @P6 BRA `(.L_x_8) ;  /* 0x0000000000246947 */ /* 0x000fea0003800000 */
[----:B------:R-:W-:-:S13]  /*10b0*/  ISETP.NE.AND P6, PT, R15, RZ, PT ;  /* 0x000000ff0f00720c */ /* 0x000fda0003fc5270 */
[----:B------:R0:W-:Y:S01]  /*10c0*/  @!P6 STS [R4], RZ ;  /* 0x000000ff0400e388 */ /* 0x0001e20000000800 */
[----:B------:R-:W-:Y:S05]  /*10d0*/  @!P6 BRA `(.L_x_8) ;  /* 0x000000000018e947 */ /* 0x000fea0003800000 */
[----:B------:R-:W5:Y:S08]  /*10e0*/  LDC R27, c[0x0][0x398] ;  /* 0x0000e600ff1b7b82 */ /* 0x000f700000000800 */
[----:B0-2-4-:R-:W0:Y:S01]  /*10f0*/  LDC.64 R22, c[0x0][0x380] ;  /* 0x0000e000ff167b82 */ /* 0x015e220000000a00 */
[----:B-----5:R-:W-:-:S04]  /*1100*/  IMAD R27, R12, R27, UR4 ;  /* 0x000000040c1b7e24 */ /* 0x020fc8000f8e021b */
[----:B0-----:R-:W-:-:S06]  /*1110*/  IMAD.WIDE R22, R27, 0x4, R22 ;  /* 0x000000041b167825 */ /* 0x001fcc00078e0216 */
[----:B------:R-:W2:Y:S04]  /*1120*/  LDG.E R23, desc[UR8][R22.64] ;  /* 0x0000000816177981 */ /* 0x000ea8000c1e1900 */
[----:B--2---:R0:W-:Y:S02]  /*1130*/  STS [R4], R23 ;  /* 0x0000001704007388 */ /* 0x0041e40000000800 */
.L_x_8:
[----:B------:R-:W-:Y:S05]  /*1140*/  BSYNC.RECONVERGENT B0 ;  /* 0x0000000000007941 */ /* 0x000fea0003800200 */
.L_x_7:
[----:B------:R-:W-:Y:S01]  /*1150*/  ISETP.GT.U32.AND P6, PT, R2, 0x1340, PT ;  /* 0x000013400200780c */ /* 0x000fe20003fc4070 */
[----:B------:R-:W-:-:S12]  /*1160*/  BSSY.RECONVERGENT B0, `(.L_x_9) ;  /* 0x000000a000007945 */ /* 0x000fd80003800200 */
[----:B------:R-:W-:Y:S05]  /*1170*/  @P6 BRA `(.L_x_10) ;  /* 0x0000000000206947 */ /* 0x000fea0003800000 */
        /* <DEDUP_REMOVED lines=8> */
.L_x_10:
[----:B------:R-:W-:Y:S05]  /*1200*/  BSYNC.RECONVERGENT B0 ;  /* 0x0000000000007941 */ /* 0x000fea0003800200 */
.L_x_9:
        /* <DEDUP_REMOVED lines=11> */
.L_x_12:
[----:B------:R-:W-:Y:S05]  /*12c0*/  BSYNC.RECONVERGENT B0 ;  /* 0x0000000000007941 */ /* 0x000fea0003800200 */
.L_x_11:
        /* <DEDUP_REMOVED lines=11> */
.L_x_14:
[----:B------:R-:W-:Y:S05]  /*1380*/  BSYNC.RECONVERGENT B0 ;  /* 0x0000000000007941 */ /* 0x000fea0003800200 */
.L_x_13:
        /* <DEDUP_REMOVED lines=11> */
.L_x_16:
[----:B------:R-:W-:Y:S05]  /*1440*/  BSYNC.RECONVERGENT B0 ;  /* 0x0000000000007941 */ /* 0x000fea0003800200 */
.L_x_15:
        /* <DEDUP_REMOVED lines=11> */
.L_x_18:
[----:B------:R-:W-:Y:S05]  /*1500*/  BSYNC.RECONVERGENT B0 ;  /* 0x0000000000007941 */ /* 0x000fea0003800200 */
.L_x_17:
[----:B------:R-:W-:Y:S01]  /*1510*/  BAR.SYNC.DEFER_BLOCKING 0x0 ;  /* 0x0000000000007b1d */ /* 0x000fe20000010000 */
[----:B------:R-:W-:Y:S02]  /*1520*/  HFMA2 R37, -RZ, RZ, 0, 0 ;  /* 0x00000000ff257431 */ /* 0x000fe400000001ff */
[----:B------:R-:W-:-:S07]  /*1530*/  IMAD.MOV.U32 R27, RZ, RZ, RZ ;  /* 0x000000ffff1b7224 */ /* 0x000fce00078e00ff */
.L_x_19:
[----:B0-2-4-:R-:W0:Y:S02]  /*1540*/  LDC.64 R22, c[0x0][0x388] ;  /* 0x0000e200ff167b82 */ /* 0x015e240000000a00 */
[----:B0-----:R-:W-:-:S05]  /*1550*/  IMAD.WIDE.U32 R22, R27, 0x100, R22 ;  /* 0x000001001b167825 */ /* 0x001fca00078e0016 */
[----:B------:R-:W2:Y:S04]  /*1560*/  LDG.E.CONSTANT R31, desc[UR8][R22.64] ;  /* 0x00000008161f7981 */ /* 0x000ea8000c1e9900 */
[----:B------:R-:W4:Y:S04]  /*1570*/  LDG.E.CONSTANT R36, desc[UR8][R22.64+0x4] ;  /* 0x0000040816247981 */ /* 0x000f28000c1e9900 */
[----:B------:R-:W5:Y:S04]  /*1580*/  LDG.E.CONSTANT R35, desc[UR8][R22.64+0x8] ;  /* 0x0000080816237981 */ /* 0x000f68000c1e9900 */
[----:B------:R-:W3:Y:S04]  /*1590*/  LDG.E.CONSTANT R33, desc[UR8][R22.64+0xc] ;  /* 0x00000c0816217981 */ /* 0x000ee8000c1e9900 */
[----:B------:R-:W3:Y:S01]  /*15a0*/  LDG.E.CONSTANT R32, desc[UR8][R22.64+0x10] ;  /* 0x0000100816207981 */ /* 0x000ee2000c1e9900 */
[----:B------:R-:W0:Y:S01]  /*15b0*/  S2UR UR6, SR_CgaCtaId ;  /* 0x00000000000679c3 */ /* 0x000e220000008800 */
[----:B------:R-:W0:Y:S02]  /*15c0*/  S2R R26, SR_TID.X ;  /* 0x00000000001a7919 */ /* 0x000e240000002100 */
[----:B------:R-:W3:Y:S01]  /*15d0*/  LDG.E.CONSTANT R30, desc[UR8][R22.64+0x14] ;  /* 0x00001408161e7981 */ /* 0x000ee2000c1e9900 */
[----:B------:R-:W-:-:S03]  /*15e0*/  UMOV UR5, 0x400 ;  /* 0x0000040000057882 */ /* 0x000fc60000000000 */
[----:B------:R-:W3:Y:S01]  /*15f0*/  LDG.E.CONSTANT R28, desc[UR8][R22.64+0x18] ;  /* 0x00001808161c7981 */ /* 0x000ee2000c1e9900 */
[----:B-1----:R-:W-:Y:S01]  /*1600*/  IADD3 R29, PT, PT, R0, R27, RZ ;  /* 0x0000001b001d7210 */ /* 0x002fe20007ffe0ff */
[----:B0-----:R-:W-:-:S06]  /*1610*/  ULEA UR5, UR6, UR5, 0x18 ;  /* 0x0000000506057291 */ /* 0x001fcc000f8ec0ff */
[----:B------:R-:W-:-:S05]  /*1620*/  LEA R26, R26, UR5, 0x2 ;  /* 0x000000051a1a7c11 */ /* 0x000fca000f8e10ff */
[----:B------:R-:W-:Y:S02]  /*1630*/  IMAD R26, R29, 0x17c, R26 ;  /* 0x0000017c1d1a7824 */ /* 0x000fe400078e021a */
[----:B------:R-:W3:Y:S04]  /*1640*/  LDG.E.CONSTANT R29, desc[UR8][R22.64+0x1c] ;  /* 0x00001c08161d7981 */ /* 0x000ee8000c1e9900 */
[----:B------:R-:W2:Y:S04]  /*1650*/  LDS R34, [R26] ;  /* 0x000000001a227984 */ /* 0x000ea80000000800 */
[----:B------:R-:W-:Y:S04]  /*1660*/  LDS R38, [R26+0x18] ;  /* 0x000018001a267984 */ /* 0x000fe80000000800 */
[----:B------:R-:W-:Y:S04]  /*1670*/  LDS R39, [R26+0x20] ;  /* 0x000020001a277984 */ /* 0x000fe80000000800 */
[----:B------:R-:W-:Y:S04]  /*1680*/  LDS R40, [R26+0x78] ;  /* 0x000078001a287984 */ /* 0x000fe80000000800 */
[----:B------:R-:W-:Y:S01]  /*1690*/  LDS R41, [R26+0xa0] ;  /* 0x0000a0001a297984 */ /* 0x000fe20000000800 */
[----:B--2---:R-:W-:-:S03]  /*16a0*/  FFMA R34, R34, R31, R37 ;  /* 0x0000001f22227223 */ /* 0x004fc60000000025 */
[----:B------:R-:W2:Y:S04]  /*16b0*/  LDG.E.CONSTANT R31, desc[UR8][R22.64+0x20] ;  /* 0x00002008161f7981 */ /* 0x000ea8000c1e9900 */
[----:B------:R-:W4:Y:S02]  /*16c0*/  LDS R37, [R26+0x4] ;  /* 0x000004001a257984 */ /* 0x000f240000000800 */
[----:B----4-:R-:W-:Y:S02]  /*16d0*/  FFMA R36, R37, R36, R34 ;  /* 0x0000002425247223 */ /* 0x010fe40000000022 */
[----:B------:R-:W4:Y:S04]  /*16e0*/  LDG.E.CONSTANT R34, desc[UR8][R22.64+0x24] ;  /* 0x0000240816227981 */ /* 0x000f28000c1e9900 */
[----:B------:R-:W5:Y:S02]  /*16f0*/  LDS R37, [R26+0x8] ;  /* 0x000008001a257984 */ /* 0x000f640000000800 */
[----:B-----5:R-:W-:-:S02]  /*1700*/  FFMA R36, R37, R35, R36 ;  /* 0x0000002325247223 */ /* 0x020fc40000000024 */
[----:B------:R-:W5:Y:S04]  /*1710*/  LDG.E.CONSTANT R35, desc[UR8][R22.64+0x28] ;  /* 0x0000280816237981 */ /* 0x000f68000c1e9900 */
[----:B------:R-:W3:Y:S02]  /*1720*/  LDS R37, [R26+0xc] ;  /* 0x00000c001a257984 */ /* 0x000ee40000000800 */
[----:B---3--:R-:W-:Y:S02]  /*1730*/  FFMA R37, R37, R33, R36 ;  /* 0x0000002125257223 */ /* 0x008fe40000000024 */
[----:B------:R-:W3:Y:S04]  /*1740*/  LDG.E.CONSTANT R33, desc[UR8][R22.64+0x2c] ;  /* 0x00002c0816217981 */ /* 0x000ee8000c1e9900 */
[----:B------:R-:W0:Y:S02]  /*1750*/  LDS R36, [R26+0x10] ;  /* 0x000010001a247984 */ /* 0x000e240000000800 */
[----:B0-----:R-:W-:-:S02]  /*1760*/  FFMA R37, R36, R32, R37 ;  /* 0x0000002024257223 */ /* 0x001fc40000000025 */
[----:B------:R-:W3:Y:S04]  /*1770*/  LDG.E.CONSTANT R32, desc[UR8][R22.64+0x30] ;  /* 0x0000300816207981 */ /* 0x000ee8000c1e9900 */
[----:B------:R-:W0:Y:S02]  /*1780*/  LDS R36, [R26+0x14] ;  /* 0x000014001a247984 */ /* 0x000e240000000800 */
[----:B0-----:R-:W-:Y:S02]  /*1790*/  FFMA R37, R36, R30, R37 ;  /* 0x0000001e24257223 */ /* 0x001fe40000000025 */
[----:B------:R-:W3:Y:S02]  /*17a0*/  LDG.E.CONSTANT R30, desc[UR8][R22.64+0x34] ;  /* 0x00003408161e7981 */ /* 0x000ee4000c1e9900 */
[----:B------:R-:W-:-:S02]  /*17b0*/  FFMA R38, R38, R28, R37 ;  /* 0x0000001c26267223 */ /* 0x000fc40000000025 */
[----:B------:R-:W3:Y:S04]  /*17c0*/  LDG.E.CONSTANT R28, desc[UR8][R22.64+0x38] ;  /* 0x00003808161c7981 */ /* 0x000ee8000c1e9900 */
[----:B------:R-:W0:Y:S04]  /*17d0*/  LDS R37, [R26+0x1c] ;  /* 0x00001c001a257984 */ /* 0x000e280000000800 */
[----:B------:R-:W4:Y:S01]  /*17e0*/  LDS R36, [R26+0x24] ;  /* 0x000024001a247984 */ /* 0x000f220000000800 */
[----:B0-----:R-:W-:-:S03]  /*17f0*/  FFMA R38, R37, R29, R38 ;  /* 0x0000001d25267223 */ /* 0x001fc60000000026 */
[----:B------:R-:W3:Y:S04]  /*1800*/  LDG.E.CONSTANT R29, desc[UR8][R22.64+0x3c] ;  /* 0x00003c08161d7981 */ /* 0x000ee8000c1e9900 */
[----:B------:R-:W5:Y:S01]  /*1810*/  LDS R37, [R26+0x28] ;  /* 0x000028001a257984 */ /* 0x000f620000000800 */
[----:B--2---:R-:W-:-:S03]  /*1820*/  FFMA R39, R39, R31, R38 ;  /* 0x0000001f27277223 */ /* 0x004fc60000000026 */
[----:B------:R-:W2:Y:S04]  /*1830*/  LDG.E.CONSTANT R31, desc[UR8][R22.64+0x40] ;  /* 0x00004008161f7981 */ /* 0x000ea8000c1e9900 */
[----:B------:R-:W-:Y:S01]  /*1840*/  LDS R38, [R26+0x38] ;  /* 0x000038001a267984 */ /* 0x000fe20000000800 */
[----:B----4-:R-:W-:-:S03]  /*1850*/  FFMA R36, R36, R34, R39 ;  /* 0x0000002224247223 */ /* 0x010fc60000000027 */
[----:B------:R-:W4:Y:S04]  /*1860*/  LDG.E.CONSTANT R34, desc[UR8][R22.64+0x44] ;  /* 0x0000440816227981 */ /* 0x000f28000c1e9900 */
[----:B------:R-:W-:Y:S01]  /*1870*/  LDS R39, [R26+0x40] ;  /* 0x000040001a277984 */ /* 0x000fe20000000800 */
[----:B-----5:R-:W-:-:S03]  /*1880*/  FFMA R36, R37, R35, R36 ;  /* 0x0000002325247223 */ /* 0x020fc60000000024 */
        /* <DEDUP_REMOVED lines=37> */
[----:B------:R-:W3:Y:S01]  /*1ae0*/  LDG.E.CONSTANT R36, desc[UR8][R22.64+0x80] ;  /* 0x0000800816247981 */ /* 0x000ee2000c1e9900 */
[----:B0-----:R-:W-:-:S03]  /*1af0*/  FFMA R38, R37, R29, R38 ;  /* 0x0000001d25267223 */ /* 0x001fc60000000026 */
[----:B------:R-:W3:Y:S04]  /*1b00*/  LDG.E.CONSTANT R29, desc[UR8][R22.64+0x7c] ;  /* 0x00007c08161d7981 */ /* 0x000ee8000c1e9900 */
[----:B------:R-:W-:Y:S01]  /*1b10*/  LDS R37, [R26+0x68] ;  /* 0x000068001a257984 */ /* 0x000fe20000000800 */
[----:B--2---:R-:W-:-:S03]  /*1b20*/  FFMA R39, R39, R31, R38 ;  /* 0x0000001f27277223 */ /* 0x004fc60000000026 */
[----:B------:R-:W4:Y:S04]  /*1b30*/  LDS R38, [R26+0x64] ;  /* 0x000064001a267984 */ /* 0x000f280000000800 */
[----:B------:R-:W2:Y:S01]  /*1b40*/  LDG.E.CONSTANT R31, desc[UR8][R22.64+0x84] ;  /* 0x00008408161f7981 */ /* 0x000ea2000c1e9900 */
[----:B----4-:R-:W-:-:S03]  /*1b50*/  FFMA R38, R38, R34, R39 ;  /* 0x0000002226267223 */ /* 0x010fc60000000027 */
[----:B------:R-:W4:Y:S01]  /*1b60*/  LDG.E.CONSTANT R34, desc[UR8][R22.64+0x88] ;  /* 0x0000880816227981 */ /* 0x000f22000c1e9900 */
[----:B-----5:R-:W-:-:S03]  /*1b70*/  FFMA R38, R37, R35, R38 ;  /* 0x0000002325267223 */ /* 0x020fc60000000026 */
[----:B------:R-:W5:Y:S04]  /*1b80*/  LDG.E.CONSTANT R35, desc[UR8][R22.64+0x8c] ;  /* 0x00008c0816237981 */ /* 0x000f68000c1e9900 */
[----:B------:R-:W3:Y:S02]  /*1b90*/  LDS R37, [R26+0x6c] ;  /* 0x00006c001a257984 */ /* 0x000ee40000000800 */
[----:B---3--:R-:W-:Y:S02]  /*1ba0*/  FFMA R33, R37, R33, R38 ;  /* 0x0000002125217223 */ /* 0x008fe40000000026 */
[----:B------:R-:W0:Y:S04]  /*1bb0*/  LDS R38, [R26+0x70] ;  /* 0x000070001a267984 */ /* 0x000e280000000800 */
[----:B------:R-:W-:Y:S01]  /*1bc0*/  LDS R37, [R26+0x84] ;  /* 0x000084001a257984 */ /* 0x000fe20000000800 */
[----:B0-----:R-:W-:-:S03]  /*1bd0*/  FFMA R33, R38, R32, R33 ;  /* 0x0000002026217223 */ /* 0x001fc60000000021 */
[----:B------:R-:W3:Y:S04]  /*1be0*/  LDG.E.CONSTANT R32, desc[UR8][R22.64+0x90] ;  /* 0x0000900816207981 */ /* 0x000ee8000c1e9900 */
[----:B------:R-:W0:Y:S02]  /*1bf0*/  LDS R38, [R26+0x74] ;  /* 0x000074001a267984 */ /* 0x000e240000000800 */
[----:B0-----:R-:W-:Y:S02]  /*1c00*/  FFMA R33, R38, R30, R33 ;  /* 0x0000001e26217223 */ /* 0x001fe40000000021 */
[----:B------:R-:W3:Y:S02]  /*1c10*/  LDG.E.CONSTANT R30, desc[UR8][R22.64+0x94] ;  /* 0x00009408161e7981 */ /* 0x000ee4000c1e9900 */
[----:B------:R-:W-:-:S02]  /*1c20*/  FFMA R40, R40, R28, R33 ;  /* 0x0000001c28287223 */ /* 0x000fc40000000021 */
[----:B------:R-:W0:Y:S04]  /*1c30*/  LDS R33, [R26+0x7c] ;  /* 0x00007c001a217984 */ /* 0x000e280000000800 */
[----:B------:R-:W3:Y:S04]  /*1c40*/  LDG.E.CONSTANT R28, desc[UR8][R22.64+0x98] ;  /* 0x00009808161c7981 */ /* 0x000ee8000c1e9900 */
[----:B------:R-:W1:Y:S01]  /*1c50*/  LDS R38, [R26+0x80] ;  /* 0x000080001a267984 */ /* 0x000e620000000800 */
[----:B0-----:R-:W-:-:S03]  /*1c60*/  FFMA R29, R33, R29, R40 ;  /* 0x0000001d211d7223 */ /* 0x001fc60000000028 */
[----:B------:R-:W3:Y:S01]  /*1c70*/  LDG.E.CONSTANT R33, desc[UR8][R22.64+0x9c] ;  /* 0x00009c0816217981 */ /* 0x000ee2000c1e9900 */
[----:B-1----:R-:W-:-:S03]  /*1c80*/  FFMA R36, R38, R36, R29 ;  /* 0x0000002426247223 */ /* 0x002fc6000000001d */
[----:B------:R-:W3:Y:S04]  /*1c90*/  LDG.E.CONSTANT R29, desc[UR8][R22.64+0xa0] ;  /* 0x0000a008161d7981 */ /* 0x000ee8000c1e9900 */
[----:B------:R-:W4:Y:S04]  /*1ca0*/  LDS R38, [R26+0x88] ;  /* 0x000088001a267984 */ /* 0x000f280000000800 */
[----:B------:R-:W-:Y:S01]  /*1cb0*/  LDS R40, [R26+0xbc] ;  /* 0x0000bc001a287984 */ /* 0x000fe20000000800 */
[----:B--2---:R-:W-:-:S03]  /*1cc0*/  FFMA R37, R37, R31, R36 ;  /* 0x0000001f25257223 */ /* 0x004fc60000000024 */
[----:B------:R-:W2:Y:S04]  /*1cd0*/  LDG.E.CONSTANT R36, desc[UR8][R22.64+0xa4] ;  /* 0x0000a40816247981 */ /* 0x000ea8000c1e9900 */
[----:B------:R-:W2:Y:S01]  /*1ce0*/  LDG.E.CONSTANT R31, desc[UR8][R22.64+0xa8] ;  /* 0x0000a808161f7981 */ /* 0x000ea2000c1e9900 */
[----:B----4-:R-:W-:-:S03]  /*1cf0*/  FFMA R38, R38, R34, R37 ;  /* 0x0000002226267223 */ /* 0x010fc60000000025 */
[----:B------:R-:W5:Y:S04]  /*1d00*/  LDS R37, [R26+0x8c] ;  /* 0x00008c001a257984 */ /* 0x000f680000000800 */
[----:B------:R-:W4:Y:S01]  /*1d10*/  LDG.E.CONSTANT R34, desc[UR8][R22.64+0xac] ;  /* 0x0000ac0816227981 */ /* 0x000f22000c1e9900 */
[----:B-----5:R-:W-:-:S03]  /*1d20*/  FFMA R37, R37, R35, R38 ;  /* 0x0000002325257223 */ /* 0x020fc60000000026 */
[----:B------:R-:W5:Y:S04]  /*1d30*/  LDG.E.CONSTANT R35, desc[UR8][R22.64+0xb0] ;  /* 0x0000b00816237981 */ /* 0x000f68000c1e9900 */
[----:B------:R-:W3:Y:S02]  /*1d40*/  LDS R38, [R26+0x90] ;  /* 0x000090001a267984 */ /* 0x000ee40000000800 */
[----:B---3--:R-:W-:Y:S02]  /*1d50*/  FFMA R37, R38, R32, R37 ;  /* 0x0000002026257223 */ /* 0x008fe40000000025 */
[----:B------:R-:W0:Y:S04]  /*1d60*/  LDS R32, [R26+0x94] ;  /* 0x000094001a207984 */ /* 0x000e280000000800 */
[----:B------:R-:W1:Y:S01]  /*1d70*/  LDS R38, [R26+0x98] ;  /* 0x000098001a267984 */ /* 0x000e620000000800 */
[----:B0-----:R-:W-:-:S03]  /*1d80*/  FFMA R39, R32, R30, R37 ;  /* 0x0000001e20277223 */ /* 0x001fc60000000025 */
[----:B------:R-:W3:Y:S04]  /*1d90*/  LDG.E.CONSTANT R37, desc[UR8][R22.64+0xb4] ;  /* 0x0000b40816257981 */ /* 0x000ee8000c1e9900 */
[----:B------:R-:W-:Y:S01]  /*1da0*/  LDS R30, [R26+0xa4] ;  /* 0x0000a4001a1e7984 */ /* 0x000fe20000000800 */
[----:B-1----:R-:W-:-:S03]  /*1db0*/  FFMA R38, R38, R28, R39 ;  /* 0x0000001c26267223 */ /* 0x002fc60000000027 */
[----:B------:R-:W0:Y:S04]  /*1dc0*/  LDS R39, [R26+0x9c] ;  /* 0x00009c001a277984 */ /* 0x000e280000000800 */
[----:B------:R-:W3:Y:S04]  /*1dd0*/  LDG.E.CONSTANT R28, desc[UR8][R22.64+0xb8] ;  /* 0x0000b808161c7981 */ /* 0x000ee8000c1e9900 */
[----:B------:R-:W3:Y:S01]  /*1de0*/  LDG.E.CONSTANT R32, desc[UR8][R22.64+0xc8] ;  /* 0x0000c80816207981 */ /* 0x000ee2000c1e9900 */
[----:B0-----:R-:W-:-:S03]  /*1df0*/  FFMA R38, R39, R33, R38 ;  /* 0x0000002127267223 */ /* 0x001fc60000000026 */
[----:B------:R-:W0:Y:S01]  /*1e00*/  LDS R39, [R26+0xa8] ;  /* 0x0000a8001a277984 */ /* 0x000e220000000800 */
[----:B------:R-:W-:-:S03]  /*1e10*/  FFMA R29, R41, R29, R38 ;  /* 0x0000001d291d7223 */ /* 0x000fc60000000026 */
[----:B------:R-:W3:Y:S04]  /*1e20*/  LDG.E.CONSTANT R38, desc[UR8][R22.64+0xbc] ;  /* 0x0000bc0816267981 */ /* 0x000ee8000c1e9900 */
[----:B------:R-:W3:Y:S04]  /*1e30*/  LDG.E.CONSTANT R33, desc[UR8][R22.64+0xc0] ;  /* 0x0000c00816217981 */ /* 0x000ee8000c1e9900 */
[----:B------:R-:W-:Y:S01]  /*1e40*/  LDS R41, [R26+0xfc] ;  /* 0x0000fc001a297984 */ /* 0x000fe20000000800 */
[----:B--2---:R-:W-:-:S03]  /*1e50*/  FFMA R30, R30, R36, R29 ;  /* 0x000000241e1e7223 */ /* 0x004fc6000000001d */
[----:B------:R-:W2:Y:S04]  /*1e60*/  LDG.E.CONSTANT R36, desc[UR8][R22.64+0xc4] ;  /* 0x0000c40816247981 */ /* 0x000ea8000c1e9900 */
[----:B------:R-:W-:Y:S01]  /*1e70*/  LDS R29, [R26+0xb0] ;  /* 0x0000b0001a1d7984 */ /* 0x000fe20000000800 */
[----:B0-----:R-:W-:-:S03]  /*1e80*/  FFMA R31, R39, R31, R30 ;  /* 0x0000001f271f7223 */ /* 0x001fc6000000001e */
[----:B------:R-:W4:Y:S04]  /*1e90*/  LDS R30, [R26+0xac] ;  /* 0x0000ac001a1e7984 */ /* 0x000f280000000800 */
[----:B------:R-:W-:Y:S01]  /*1ea0*/  LDS R39, [R26+0xd4] ;  /* 0x0000d4001a277984 */ /* 0x000fe20000000800 */
[----:B----4-:R-:W-:-:S03]  /*1eb0*/  FFMA R34, R30, R34, R31 ;  /* 0x000000221e227223 */ /* 0x010fc6000000001f */
[----:B------:R-:W4:Y:S04]  /*1ec0*/  LDG.E.CONSTANT R31, desc[UR8][R22.64+0xcc] ;  /* 0x0000cc08161f7981 */ /* 0x000f28000c1e9900 */
        /* <DEDUP_REMOVED lines=8> */
[----:B------:R-:W0:Y:S04]  /*1f50*/  LDS R34, [R26+0xc0] ;  /* 0x0000c0001a227984 */ /* 0x000e280000000800 */
[----:B------:R-:W3:Y:S01]  /*1f60*/  LDG.E.CONSTANT R28, desc[UR8][R22.64+0xd8] ;  /* 0x0000d808161c7981 */ /* 0x000ee2000c1e9900 */
[----:B------:R-:W-:-:S03]  /*1f70*/  FFMA R35, R40, R38, R35 ;  /* 0x0000002628237223 */ /* 0x000fc60000000023 */
[----:B------:R-:W2:Y:S04]  /*1f80*/  LDS R38, [R26+0xc4] ;  /* 0x0000c4001a267984 */ /* 0x000ea80000000800 */
[----:B------:R-:W1:Y:S01]  /*1f90*/  LDS R40, [R26+0xc8] ;  /* 0x0000c8001a287984 */ /* 0x000e620000000800 */
[----:B0-----:R-:W-:-:S03]  /*1fa0*/  FFMA R35, R34, R33, R35 ;  /* 0x0000002122237223 */ /* 0x001fc60000000023 */
[----:B------:R-:W3:Y:S04]  /*1fb0*/  LDG.E.CONSTANT R33, desc[UR8][R22.64+0xdc] ;  /* 0x0000dc0816217981 */ /* 0x000ee8000c1e9900 */
[----:B------:R-:W3:Y:S01]  /*1fc0*/  LDG.E.CONSTANT R34, desc[UR8][R22.64+0xe0] ;  /* 0x0000e00816227981 */ /* 0x000ee2000c1e9900 */
[----:B--2---:R-:W-:-:S03]  /*1fd0*/  FFMA R35, R38, R36, R35 ;  /* 0x0000002426237223 */ /* 0x004fc60000000023 */
[----:B------:R-:W0:Y:S01]  /*1fe0*/  LDS R36, [R26+0xd0] ;  /* 0x0000d0001a247984 */ /* 0x000e220000000800 */
[----:B-1----:R-:W-:-:S03]  /*1ff0*/  FFMA R40, R40, R32, R35 ;  /* 0x0000002028287223 */ /* 0x002fc60000000023 */
[----:B------:R-:W2:Y:S04]  /*2000*/  LDG.E.CONSTANT R32, desc[UR8][R22.64+0xe4] ;  /* 0x0000e40816207981 */ /* 0x000ea8000c1e9900 */
[----:B------:R-:W2:Y:S04]  /*2010*/  LDG.E.CONSTANT R35, desc[UR8][R22.64+0xf0] ;  /* 0x0000f00816237981 */ /* 0x000ea8000c1e9900 */
[----:B------:R-:W3:Y:S01]  /*2020*/  LDS R38, [R26+0xd8] ;  /* 0x0000d8001a267984 */ /* 0x000ee20000000800 */
[----:B----4-:R-:W-:-:S03]  /*2030*/  FFMA R37, R37, R31, R40 ;  /* 0x0000001f25257223 */ /* 0x010fc60000000028 */
[----:B------:R-:W4:Y:S01]  /*2040*/  LDG.E.CONSTANT R31, desc[UR8][R22.64+0xe8] ;  /* 0x0000e808161f7981 */ /* 0x000f22000c1e9900 */
[----:B0-----:R-:W-:-:S03]  /*2050*/  FFMA R36, R36, R30, R37 ;  /* 0x0000001e24247223 */ /* 0x001fc60000000025 */
[----:B------:R-:W4:Y:S04]  /*2060*/  LDG.E.CONSTANT R30, desc[UR8][R22.64+0xec] ;  /* 0x0000ec08161e7981 */ /* 0x000f28000c1e9900 */
[----:B------:R-:W4:Y:S01]  /*2070*/  LDG.E.CONSTANT R37, desc[UR8][R22.64+0xfc] ;  /* 0x0000fc0816257981 */ /* 0x000f22000c1e9900 */
[----:B-----5:R-:W-:-:S03]  /*2080*/  FFMA R39, R39, R29, R36 ;  /* 0x0000001d27277223 */ /* 0x020fc60000000024 */
[----:B------:R-:W5:Y:S04]  /*2090*/  LDG.E.CONSTANT R36, desc[UR8][R22.64+0xf4] ;  /* 0x0000f40816247981 */ /* 0x000f68000c1e9900 */
[----:B------:R0:W5:Y:S04]  /*20a0*/  LDG.E.CONSTANT R29, desc[UR8][R22.64+0xf8] ;  /* 0x0000f808161d7981 */ /* 0x000168000c1e9900 */
[----:B0-----:R-:W-:Y:S04]  /*20b0*/  LDS R23, [R26+0xf0] ;  /* 0x0000f0001a177984 */ /* 0x001fe80000000800 */
[----:B------:R-:W-:Y:S01]  /*20c0*/  LDS R22, [R26+0xf4] ;  /* 0x0000f4001a167984 */ /* 0x000fe20000000800 */
[----:B------:R-:W-:-:S04]  /*20d0*/  IADD3 R27, PT, PT, R27, 0x1, RZ ;  /* 0x000000011b1b7810 */ /* 0x000fc80007ffe0ff */
[----:B------:R-:W-:Y:S01]  /*20e0*/  ISETP.NE.AND P6, PT, R27, 0x40, PT ;  /* 0x000000401b00780c */ /* 0x000fe20003fc5270 */
[----:B---3--:R-:W-:Y:S02]  /*20f0*/  FFMA R28, R38, R28, R39 ;  /* 0x0000001c261c7223 */ /* 0x008fe40000000027 */
[----:B------:R-:W0:Y:S04]  /*2100*/  LDS R39, [R26+0xdc] ;  /* 0x0000dc001a277984 */ /* 0x000e280000000800 */
[----:B------:R-:W1:Y:S01]  /*2110*/  LDS R38, [R26+0xe0] ;  /* 0x0000e0001a267984 */ /* 0x000e620000000800 */
[----:B0-----:R-:W-:-:S03]  /*2120*/  FFMA R33, R39, R33, R28 ;  /* 0x0000002127217223 */ /* 0x001fc6000000001c */
[----:B------:R-:W2:Y:S04]  /*2130*/  LDS R28, [R26+0xe4] ;  /* 0x0000e4001a1c7984 */ /* 0x000ea80000000800 */
[----:B------:R-:W4:Y:S01]  /*2140*/  LDS R39, [R26+0xe8] ;  /* 0x0000e8001a277984 */ /* 0x000f220000000800 */
[----:B-1----:R-:W-:-:S03]  /*2150*/  FFMA R33, R38, R34, R33 ;  /* 0x0000002226217223 */ /* 0x002fc60000000021 */
[----:B------:R-:W0:Y:S01]  /*2160*/  LDS R34, [R26+0xec] ;  /* 0x0000ec001a227984 */ /* 0x000e220000000800 */
[----:B--2---:R-:W-:-:S03]  /*2170*/  FFMA R28, R28, R32, R33 ;  /* 0x000000201c1c7223 */ /* 0x004fc60000000021 */
[----:B------:R-:W1:Y:S01]  /*2180*/  LDS R33, [R26+0xf8] ;  /* 0x0000f8001a217984 */ /* 0x000e620000000800 */
[----:B----4-:R-:W-:-:S04]  /*2190*/  FFMA R31, R39, R31, R28 ;  /* 0x0000001f271f7223 */ /* 0x010fc8000000001c */
[----:B0-----:R-:W-:-:S04]  /*21a0*/  FFMA R30, R34, R30, R31 ;  /* 0x0000001e221e7223 */ /* 0x001fc8000000001f */
[----:B------:R-:W-:-:S04]  /*21b0*/  FFMA R23, R23, R35, R30 ;  /* 0x0000002317177223 */ /* 0x000fc8000000001e */
[----:B-----5:R-:W-:-:S04]  /*21c0*/  FFMA R22, R22, R36, R23 ;  /* 0x0000002416167223 */ /* 0x020fc80000000017 */
[----:B-1----:R-:W-:-:S04]  /*21d0*/  FFMA R22, R33, R29, R22 ;  /* 0x0000001d21167223 */ /* 0x002fc80000000016 */
[----:B------:R-:W-:Y:S01]  /*21e0*/  FFMA R37, R41, R37, R22 ;  /* 0x0000002529257223 */ /* 0x000fe20000000016 */
[----:B------:R-:W-:Y:S06]  /*21f0*/  @P6 BRA `(.L_x_19) ;  /* 0xfffffff000d06947 */ /* 0x000fec000383ffff */
[----:B------:R-:W0:Y:S08]  /*2200*/  LDC R26, c[0x0][0x398] ;  /* 0x0000e600ff1a7b82 */ /* 0x000e300000000800 */
[----:B------:R-:W1:Y:S01]  /*2210*/  @P0 LDC.64 R22, c[0x0][0x390] ;  /* 0x0000e400ff160b82 */ /* 0x000e620000000a00 */
[----:B0-----:R-:W-:Y:S01]  /*2220*/  @P0 IMAD R27, R3, R26, UR4 ;  /* 0x00000004031b0e24 */ /* 0x001fe2000f8e021a */
[----:B------:R-:W-:-:S06]  /*2230*/  UIADD3 UR4, UPT, UPT, UR4, 0x1, URZ ;  /* 0x0000000104047890 */ /* 0x000fcc000fffe0ff */
[----:B------:R-:W-:Y:S01]  /*2240*/  ISETP.NE.AND P6, PT, R26, UR4, PT ;  /* 0x000000041a007c0c */ /* 0x000fe2000bfc5270 */
[----:B-1----:R-:W-:-:S05]  /*2250*/  @P0 IMAD.WIDE R22, R27, 0x4, R22 ;  /* 0x000000041b160825 */ /* 0x002fca00078e0216 */
[----:B------:R0:W-:Y:S01]  /*2260*/  @P0 STG.E desc[UR8][R22.64], R37 ;  /* 0x0000002516000986 */ /* 0x0001e2000c101908 */
[----:B------:R-:W-:Y:S06]  /*2270*/  BAR.SYNC.DEFER_BLOCKING 0x0 ;  /* 0x0000000000007b1d */ /* 0x000fec0000010000 */
[----:B------:R-:W-:Y:S05]  /*2280*/  @P6 BRA `(.L_x_20) ;  /* 0xffffffe8007c6947 */ /* 0x000fea000383ffff */
[----:B------:R-:W-:Y:S05]  /*2290*/  EXIT ;  /* 0x000000000000794d */ /* 0x000fea0003800000 */
.L_x_21:
[----:B------:R-:W-:-:S00]  /*22a0*/  BRA `(.L_x_21) ;  /* 0xfffffffc00fc7947 */ /* 0x000fc0000383ffff */
[----:B------:R-:W-:-:S00]  /*22b0*/  NOP ;  /* 0x0000000000007918 */ /* 0x000fc00000000000 */
        /* <DEDUP_REMOVED lines=12> */
.L_x_22:


//--------------------- .nv.shared._Z11convolutionPfPKfS_iii --------------------------
	.section	.nv.shared._Z11convolutionPfPKfS_iii,"aw",@nobits
	.sectionflags	@""
	.align	4
.nv.shared._Z11convolutionPfPKfS_iii:
	.zero		37124


//--------------------- .nv.shared.reserved.0     --------------------------
	.section	.nv.shared.reserved.0,"aw",@nobits
	.weak		__nv_reservedSMEM_offset_0_alias
	.size		__nv_reservedSMEM_offset_0_alias, 0, 64
	.other		__nv_reservedSMEM_offset_0_alias,@"STO_CUDA_RESERVED_SHARED STV_DEFAULT"
__nv_reservedSMEM_offset_0_alias:
	.zero		0
	.zero		64


//--------------------- .nv.constant0._Z11convolutionPfPKfS_iii --------------------------
	.section	.nv.constant0._Z11convolutionPfPKfS_iii,"a",@progbits
	.sectionflags	@""
	.align	4
.nv.constant0._Z11convolutionPfPKfS_iii:
	.zero		932


//--------------------- SYMBOLS --------------------------

	.type		.nv.reservedSmem.offset0,@object
	.size		.nv.reservedSmem.offset0,0x4
	.type		.nv.reservedSmem.cap,@object
	.size		.nv.reservedSmem.cap,0x4
